//
// Generated by NVIDIA NVVM Compiler
//
// Compiler Build ID: CL-36424714
// Cuda compilation tools, release 13.0, V13.0.88
// Based on NVVM 20.0.0
//

.version 9.0
.target sm_100
.address_size 64

	// .globl	_Z8Mult_GPUPfS_S_S_iii
.global .align 4 .b8 precalc_xorwow_matrix[102400];
.global .align 4 .b8 precalc_xorwow_offset_matrix[102400];
.global .align 4 .b8 mrg32k3aM1[2304];
.global .align 4 .b8 mrg32k3aM2[2304];
.global .align 4 .b8 mrg32k3aM1SubSeq[2016];
.global .align 4 .b8 mrg32k3aM2SubSeq[2016];
.global .align 4 .b8 mrg32k3aM1Seq[2304];
.global .align 4 .b8 mrg32k3aM2Seq[2304];
.const .align 8 .b8 __cr_lgamma_table[72];

.visible .entry _Z8Mult_GPUPfS_S_S_iii(
	.param .u64 .ptr .align 1 _Z8Mult_GPUPfS_S_S_iii_param_0,
	.param .u64 .ptr .align 1 _Z8Mult_GPUPfS_S_S_iii_param_1,
	.param .u64 .ptr .align 1 _Z8Mult_GPUPfS_S_S_iii_param_2,
	.param .u64 .ptr .align 1 _Z8Mult_GPUPfS_S_S_iii_param_3,
	.param .u32 _Z8Mult_GPUPfS_S_S_iii_param_4,
	.param .u32 _Z8Mult_GPUPfS_S_S_iii_param_5,
	.param .u32 _Z8Mult_GPUPfS_S_S_iii_param_6
)
{
	.reg .pred 	%p<11>;
	.reg .b32 	%r<49>;
	.reg .b32 	%f<61>;
	.reg .b64 	%rd<42>;

	ld.param.u64 	%rd7, [_Z8Mult_GPUPfS_S_S_iii_param_0];
	ld.param.u64 	%rd8, [_Z8Mult_GPUPfS_S_S_iii_param_1];
	ld.param.u64 	%rd5, [_Z8Mult_GPUPfS_S_S_iii_param_2];
	ld.param.u64 	%rd6, [_Z8Mult_GPUPfS_S_S_iii_param_3];
	ld.param.u32 	%r22, [_Z8Mult_GPUPfS_S_S_iii_param_4];
	ld.param.u32 	%r20, [_Z8Mult_GPUPfS_S_S_iii_param_5];
	ld.param.u32 	%r21, [_Z8Mult_GPUPfS_S_S_iii_param_6];
	cvta.to.global.u64 	%rd1, %rd8;
	cvta.to.global.u64 	%rd2, %rd7;
	mov.u32 	%r23, %ctaid.y;
	mov.u32 	%r24, %ntid.y;
	mov.u32 	%r25, %tid.y;
	mad.lo.s32 	%r26, %r23, %r24, %r25;
	mov.u32 	%r27, %nctaid.x;
	mov.u32 	%r28, %ntid.x;
	mov.u32 	%r29, %ctaid.x;
	mov.u32 	%r30, %tid.x;
	mad.lo.s32 	%r31, %r26, %r27, %r29;
	mad.lo.s32 	%r1, %r31, %r28, %r30;
	mul.lo.s32 	%r32, %r21, %r22;
	setp.ge.s32 	%p1, %r1, %r32;
	@%p1 bra 	$L__BB0_14;
	cvta.to.global.u64 	%rd9, %rd5;
	rem.s32 	%r2, %r1, %r21;
	mul.wide.s32 	%rd10, %r1, 4;
	add.s64 	%rd3, %rd9, %rd10;
	mov.b32 	%r33, 0;
	st.global.u32 	[%rd3], %r33;
	setp.lt.s32 	%p2, %r20, 1;
	mov.f32 	%f60, 0f00000000;
	@%p2 bra 	$L__BB0_13;
	div.s32 	%r35, %r1, %r21;
	mul.lo.s32 	%r3, %r35, %r20;
	and.b32  	%r4, %r20, 7;
	setp.lt.u32 	%p3, %r20, 8;
	mov.b32 	%r47, 0;
	mov.f32 	%f60, 0f00000000;
	@%p3 bra 	$L__BB0_5;
	and.b32  	%r47, %r20, 2147483640;
	neg.s32 	%r45, %r47;
	shl.b32 	%r7, %r21, 3;
	add.s64 	%rd4, %rd2, 16;
	mov.f32 	%f60, 0f00000000;
	mul.wide.s32 	%rd15, %r21, 4;
	mov.u32 	%r43, %r3;
	mov.u32 	%r44, %r2;
$L__BB0_4:
	.pragma "nounroll";
	mul.wide.s32 	%rd11, %r43, 4;
	add.s64 	%rd12, %rd4, %rd11;
	ld.global.f32 	%f13, [%rd12+-16];
	mul.wide.s32 	%rd13, %r44, 4;
	add.s64 	%rd14, %rd1, %rd13;
	ld.global.f32 	%f14, [%rd14];
	fma.rn.f32 	%f15, %f13, %f14, %f60;
	st.global.f32 	[%rd3], %f15;
	ld.global.f32 	%f16, [%rd12+-12];
	add.s64 	%rd16, %rd14, %rd15;
	ld.global.f32 	%f17, [%rd16];
	fma.rn.f32 	%f18, %f16, %f17, %f15;
	st.global.f32 	[%rd3], %f18;
	ld.global.f32 	%f19, [%rd12+-8];
	add.s64 	%rd17, %rd16, %rd15;
	ld.global.f32 	%f20, [%rd17];
	fma.rn.f32 	%f21, %f19, %f20, %f18;
	st.global.f32 	[%rd3], %f21;
	ld.global.f32 	%f22, [%rd12+-4];
	add.s64 	%rd18, %rd17, %rd15;
	ld.global.f32 	%f23, [%rd18];
	fma.rn.f32 	%f24, %f22, %f23, %f21;
	st.global.f32 	[%rd3], %f24;
	ld.global.f32 	%f25, [%rd12];
	add.s64 	%rd19, %rd18, %rd15;
	ld.global.f32 	%f26, [%rd19];
	fma.rn.f32 	%f27, %f25, %f26, %f24;
	st.global.f32 	[%rd3], %f27;
	ld.global.f32 	%f28, [%rd12+4];
	add.s64 	%rd20, %rd19, %rd15;
	ld.global.f32 	%f29, [%rd20];
	fma.rn.f32 	%f30, %f28, %f29, %f27;
	st.global.f32 	[%rd3], %f30;
	ld.global.f32 	%f31, [%rd12+8];
	add.s64 	%rd21, %rd20, %rd15;
	ld.global.f32 	%f32, [%rd21];
	fma.rn.f32 	%f33, %f31, %f32, %f30;
	st.global.f32 	[%rd3], %f33;
	ld.global.f32 	%f34, [%rd12+12];
	add.s64 	%rd22, %rd21, %rd15;
	ld.global.f32 	%f35, [%rd22];
	fma.rn.f32 	%f60, %f34, %f35, %f33;
	st.global.f32 	[%rd3], %f60;
	add.s32 	%r45, %r45, 8;
	add.s32 	%r44, %r44, %r7;
	add.s32 	%r43, %r43, 8;
	setp.ne.s32 	%p4, %r45, 0;
	@%p4 bra 	$L__BB0_4;
$L__BB0_5:
	setp.eq.s32 	%p5, %r4, 0;
	@%p5 bra 	$L__BB0_13;
	and.b32  	%r15, %r20, 3;
	setp.lt.u32 	%p6, %r4, 4;
	@%p6 bra 	$L__BB0_8;
	add.s32 	%r36, %r47, %r3;
	mul.wide.s32 	%rd23, %r36, 4;
	add.s64 	%rd24, %rd2, %rd23;
	ld.global.f32 	%f36, [%rd24];
	mad.lo.s32 	%r37, %r47, %r21, %r2;
	mul.wide.s32 	%rd25, %r37, 4;
	add.s64 	%rd26, %rd1, %rd25;
	ld.global.f32 	%f37, [%rd26];
	fma.rn.f32 	%f38, %f36, %f37, %f60;
	st.global.f32 	[%rd3], %f38;
	ld.global.f32 	%f39, [%rd24+4];
	mul.wide.s32 	%rd27, %r21, 4;
	add.s64 	%rd28, %rd26, %rd27;
	ld.global.f32 	%f40, [%rd28];
	fma.rn.f32 	%f41, %f39, %f40, %f38;
	st.global.f32 	[%rd3], %f41;
	ld.global.f32 	%f42, [%rd24+8];
	add.s64 	%rd29, %rd28, %rd27;
	ld.global.f32 	%f43, [%rd29];
	fma.rn.f32 	%f44, %f42, %f43, %f41;
	st.global.f32 	[%rd3], %f44;
	ld.global.f32 	%f45, [%rd24+12];
	add.s64 	%rd30, %rd29, %rd27;
	ld.global.f32 	%f46, [%rd30];
	fma.rn.f32 	%f60, %f45, %f46, %f44;
	st.global.f32 	[%rd3], %f60;
	add.s32 	%r47, %r47, 4;
$L__BB0_8:
	setp.eq.s32 	%p7, %r15, 0;
	@%p7 bra 	$L__BB0_13;
	setp.eq.s32 	%p8, %r15, 1;
	@%p8 bra 	$L__BB0_11;
	add.s32 	%r38, %r47, %r3;
	mul.wide.s32 	%rd31, %r38, 4;
	add.s64 	%rd32, %rd2, %rd31;
	ld.global.f32 	%f47, [%rd32];
	mad.lo.s32 	%r39, %r47, %r21, %r2;
	mul.wide.s32 	%rd33, %r39, 4;
	add.s64 	%rd34, %rd1, %rd33;
	ld.global.f32 	%f48, [%rd34];
	fma.rn.f32 	%f49, %f47, %f48, %f60;
	st.global.f32 	[%rd3], %f49;
	ld.global.f32 	%f50, [%rd32+4];
	mul.wide.s32 	%rd35, %r21, 4;
	add.s64 	%rd36, %rd34, %rd35;
	ld.global.f32 	%f51, [%rd36];
	fma.rn.f32 	%f60, %f50, %f51, %f49;
	st.global.f32 	[%rd3], %f60;
	add.s32 	%r47, %r47, 2;
$L__BB0_11:
	and.b32  	%r40, %r20, 1;
	setp.eq.b32 	%p9, %r40, 1;
	not.pred 	%p10, %p9;
	@%p10 bra 	$L__BB0_13;
	add.s32 	%r41, %r47, %r3;
	mul.wide.s32 	%rd37, %r41, 4;
	add.s64 	%rd38, %rd2, %rd37;
	ld.global.f32 	%f52, [%rd38];
	mad.lo.s32 	%r42, %r47, %r21, %r2;
	mul.wide.s32 	%rd39, %r42, 4;
	add.s64 	%rd40, %rd1, %rd39;
	ld.global.f32 	%f53, [%rd40];
	fma.rn.f32 	%f60, %f52, %f53, %f60;
	st.global.f32 	[%rd3], %f60;
$L__BB0_13:
	cvta.to.global.u64 	%rd41, %rd6;
	ld.global.f32 	%f54, [%rd41];
	add.f32 	%f55, %f54, %f60;
	st.global.f32 	[%rd3], %f55;
$L__BB0_14:
	ret;

}
	// .globl	_Z11sigmoid_GPUPfS_i
.visible .entry _Z11sigmoid_GPUPfS_i(
	.param .u64 .ptr .align 1 _Z11sigmoid_GPUPfS_i_param_0,
	.param .u64 .ptr .align 1 _Z11sigmoid_GPUPfS_i_param_1,
	.param .u32 _Z11sigmoid_GPUPfS_i_param_2
)
{
	.reg .pred 	%p<7>;
	.reg .b32 	%r<29>;
	.reg .b32 	%f<6>;
	.reg .b64 	%rd<13>;
	.reg .b64 	%fd<28>;

	ld.param.u64 	%rd2, [_Z11sigmoid_GPUPfS_i_param_0];
	ld.param.u64 	%rd3, [_Z11sigmoid_GPUPfS_i_param_1];
	ld.param.u32 	%r5, [_Z11sigmoid_GPUPfS_i_param_2];
	cvta.to.global.u64 	%rd1, %rd3;
	mov.u32 	%r6, %ctaid.y;
	mov.u32 	%r7, %ntid.y;
	mov.u32 	%r8, %tid.y;
	mad.lo.s32 	%r9, %r6, %r7, %r8;
	mov.u32 	%r10, %nctaid.x;
	mov.u32 	%r11, %ntid.x;
	mov.u32 	%r12, %ctaid.x;
	mov.u32 	%r13, %tid.x;
	mad.lo.s32 	%r14, %r9, %r10, %r12;
	mad.lo.s32 	%r1, %r14, %r11, %r13;
	setp.ge.s32 	%p1, %r1, %r5;
	@%p1 bra 	$L__BB1_9;
	cvta.to.global.u64 	%rd4, %rd2;
	mul.wide.s32 	%rd5, %r1, 4;
	add.s64 	%rd6, %rd4, %rd5;
	ld.global.f32 	%f1, [%rd6];
	setp.leu.f32 	%p2, %f1, 0f41200000;
	@%p2 bra 	$L__BB1_3;
	add.s64 	%rd12, %rd1, %rd5;
	mov.b32 	%r28, 1065353216;
	st.global.u32 	[%rd12], %r28;
	bra.uni 	$L__BB1_9;
$L__BB1_3:
	setp.geu.f32 	%p3, %f1, 0fC1200000;
	@%p3 bra 	$L__BB1_5;
	add.s64 	%rd10, %rd1, %rd5;
	mov.b32 	%r27, 0;
	st.global.u32 	[%rd10], %r27;
	bra.uni 	$L__BB1_9;
$L__BB1_5:
	neg.f32 	%f3, %f1;
	cvt.f64.f32 	%fd1, %f3;
	fma.rn.f64 	%fd6, %fd1, 0d3FF71547652B82FE, 0d4338000000000000;
	{
	.reg .b32 %temp; 
	mov.b64 	{%r2, %temp}, %fd6;
	}
	mov.f64 	%fd7, 0dC338000000000000;
	add.rn.f64 	%fd8, %fd6, %fd7;
	fma.rn.f64 	%fd9, %fd8, 0dBFE62E42FEFA39EF, %fd1;
	fma.rn.f64 	%fd10, %fd8, 0dBC7ABC9E3B39803F, %fd9;
	fma.rn.f64 	%fd11, %fd10, 0d3E5ADE1569CE2BDF, 0d3E928AF3FCA213EA;
	fma.rn.f64 	%fd12, %fd11, %fd10, 0d3EC71DEE62401315;
	fma.rn.f64 	%fd13, %fd12, %fd10, 0d3EFA01997C89EB71;
	fma.rn.f64 	%fd14, %fd13, %fd10, 0d3F2A01A014761F65;
	fma.rn.f64 	%fd15, %fd14, %fd10, 0d3F56C16C1852B7AF;
	fma.rn.f64 	%fd16, %fd15, %fd10, 0d3F81111111122322;
	fma.rn.f64 	%fd17, %fd16, %fd10, 0d3FA55555555502A1;
	fma.rn.f64 	%fd18, %fd17, %fd10, 0d3FC5555555555511;
	fma.rn.f64 	%fd19, %fd18, %fd10, 0d3FE000000000000B;
	fma.rn.f64 	%fd20, %fd19, %fd10, 0d3FF0000000000000;
	fma.rn.f64 	%fd21, %fd20, %fd10, 0d3FF0000000000000;
	{
	.reg .b32 %temp; 
	mov.b64 	{%r3, %temp}, %fd21;
	}
	{
	.reg .b32 %temp; 
	mov.b64 	{%temp, %r4}, %fd21;
	}
	shl.b32 	%r15, %r2, 20;
	add.s32 	%r16, %r15, %r4;
	mov.b64 	%fd27, {%r3, %r16};
	{
	.reg .b32 %temp; 
	mov.b64 	{%temp, %r17}, %fd1;
	}
	mov.b32 	%f4, %r17;
	abs.f32 	%f2, %f4;
	setp.lt.f32 	%p4, %f2, 0f4086232B;
	@%p4 bra 	$L__BB1_8;
	setp.gt.f32 	%p5, %f1, 0f00000000;
	add.f64 	%fd22, %fd1, 0d7FF0000000000000;
	selp.f64 	%fd27, 0d0000000000000000, %fd22, %p5;
	setp.geu.f32 	%p6, %f2, 0f40874800;
	@%p6 bra 	$L__BB1_8;
	shr.u32 	%r18, %r2, 31;
	add.s32 	%r19, %r2, %r18;
	shr.s32 	%r20, %r19, 1;
	shl.b32 	%r21, %r20, 20;
	add.s32 	%r22, %r4, %r21;
	mov.b64 	%fd23, {%r3, %r22};
	sub.s32 	%r23, %r2, %r20;
	shl.b32 	%r24, %r23, 20;
	add.s32 	%r25, %r24, 1072693248;
	mov.b32 	%r26, 0;
	mov.b64 	%fd24, {%r26, %r25};
	mul.f64 	%fd27, %fd24, %fd23;
$L__BB1_8:
	add.f64 	%fd25, %fd27, 0d3FF0000000000000;
	rcp.rn.f64 	%fd26, %fd25;
	cvt.rn.f32.f64 	%f5, %fd26;
	add.s64 	%rd8, %rd1, %rd5;
	st.global.f32 	[%rd8], %f5;
$L__BB1_9:
	ret;

}
	// .globl	_Z17sigmoid_minus_GPUPfS_i
.visible .entry _Z17sigmoid_minus_GPUPfS_i(
	.param .u64 .ptr .align 1 _Z17sigmoid_minus_GPUPfS_i_param_0,
	.param .u64 .ptr .align 1 _Z17sigmoid_minus_GPUPfS_i_param_1,
	.param .u32 _Z17sigmoid_minus_GPUPfS_i_param_2
)
{
	.reg .pred 	%p<7>;
	.reg .b32 	%r<29>;
	.reg .b32 	%f<5>;
	.reg .b64 	%rd<13>;
	.reg .b64 	%fd<28>;

	ld.param.u64 	%rd2, [_Z17sigmoid_minus_GPUPfS_i_param_0];
	ld.param.u64 	%rd3, [_Z17sigmoid_minus_GPUPfS_i_param_1];
	ld.param.u32 	%r5, [_Z17sigmoid_minus_GPUPfS_i_param_2];
	cvta.to.global.u64 	%rd1, %rd3;
	mov.u32 	%r6, %ctaid.y;
	mov.u32 	%r7, %ntid.y;
	mov.u32 	%r8, %tid.y;
	mad.lo.s32 	%r9, %r6, %r7, %r8;
	mov.u32 	%r10, %nctaid.x;
	mov.u32 	%r11, %ntid.x;
	mov.u32 	%r12, %ctaid.x;
	mov.u32 	%r13, %tid.x;
	mad.lo.s32 	%r14, %r9, %r10, %r12;
	mad.lo.s32 	%r1, %r14, %r11, %r13;
	setp.ge.s32 	%p1, %r1, %r5;
	@%p1 bra 	$L__BB2_9;
	cvta.to.global.u64 	%rd4, %rd2;
	mul.wide.s32 	%rd5, %r1, 4;
	add.s64 	%rd6, %rd4, %rd5;
	ld.global.f32 	%f1, [%rd6];
	setp.leu.f32 	%p2, %f1, 0f41200000;
	@%p2 bra 	$L__BB2_3;
	add.s64 	%rd12, %rd1, %rd5;
	mov.b32 	%r28, 0;
	st.global.u32 	[%rd12], %r28;
	bra.uni 	$L__BB2_9;
$L__BB2_3:
	setp.geu.f32 	%p3, %f1, 0fC1200000;
	@%p3 bra 	$L__BB2_5;
	add.s64 	%rd10, %rd1, %rd5;
	mov.b32 	%r27, 1065353216;
	st.global.u32 	[%rd10], %r27;
	bra.uni 	$L__BB2_9;
$L__BB2_5:
	cvt.f64.f32 	%fd1, %f1;
	fma.rn.f64 	%fd6, %fd1, 0d3FF71547652B82FE, 0d4338000000000000;
	{
	.reg .b32 %temp; 
	mov.b64 	{%r2, %temp}, %fd6;
	}
	mov.f64 	%fd7, 0dC338000000000000;
	add.rn.f64 	%fd8, %fd6, %fd7;
	fma.rn.f64 	%fd9, %fd8, 0dBFE62E42FEFA39EF, %fd1;
	fma.rn.f64 	%fd10, %fd8, 0dBC7ABC9E3B39803F, %fd9;
	fma.rn.f64 	%fd11, %fd10, 0d3E5ADE1569CE2BDF, 0d3E928AF3FCA213EA;
	fma.rn.f64 	%fd12, %fd11, %fd10, 0d3EC71DEE62401315;
	fma.rn.f64 	%fd13, %fd12, %fd10, 0d3EFA01997C89EB71;
	fma.rn.f64 	%fd14, %fd13, %fd10, 0d3F2A01A014761F65;
	fma.rn.f64 	%fd15, %fd14, %fd10, 0d3F56C16C1852B7AF;
	fma.rn.f64 	%fd16, %fd15, %fd10, 0d3F81111111122322;
	fma.rn.f64 	%fd17, %fd16, %fd10, 0d3FA55555555502A1;
	fma.rn.f64 	%fd18, %fd17, %fd10, 0d3FC5555555555511;
	fma.rn.f64 	%fd19, %fd18, %fd10, 0d3FE000000000000B;
	fma.rn.f64 	%fd20, %fd19, %fd10, 0d3FF0000000000000;
	fma.rn.f64 	%fd21, %fd20, %fd10, 0d3FF0000000000000;
	{
	.reg .b32 %temp; 
	mov.b64 	{%r3, %temp}, %fd21;
	}
	{
	.reg .b32 %temp; 
	mov.b64 	{%temp, %r4}, %fd21;
	}
	shl.b32 	%r15, %r2, 20;
	add.s32 	%r16, %r15, %r4;
	mov.b64 	%fd27, {%r3, %r16};
	{
	.reg .b32 %temp; 
	mov.b64 	{%temp, %r17}, %fd1;
	}
	mov.b32 	%f3, %r17;
	abs.f32 	%f2, %f3;
	setp.lt.f32 	%p4, %f2, 0f4086232B;
	@%p4 bra 	$L__BB2_8;
	setp.lt.f32 	%p5, %f1, 0f00000000;
	add.f64 	%fd22, %fd1, 0d7FF0000000000000;
	selp.f64 	%fd27, 0d0000000000000000, %fd22, %p5;
	setp.geu.f32 	%p6, %f2, 0f40874800;
	@%p6 bra 	$L__BB2_8;
	shr.u32 	%r18, %r2, 31;
	add.s32 	%r19, %r2, %r18;
	shr.s32 	%r20, %r19, 1;
	shl.b32 	%r21, %r20, 20;
	add.s32 	%r22, %r4, %r21;
	mov.b64 	%fd23, {%r3, %r22};
	sub.s32 	%r23, %r2, %r20;
	shl.b32 	%r24, %r23, 20;
	add.s32 	%r25, %r24, 1072693248;
	mov.b32 	%r26, 0;
	mov.b64 	%fd24, {%r26, %r25};
	mul.f64 	%fd27, %fd24, %fd23;
$L__BB2_8:
	add.f64 	%fd25, %fd27, 0d3FF0000000000000;
	rcp.rn.f64 	%fd26, %fd25;
	cvt.rn.f32.f64 	%f4, %fd26;
	add.s64 	%rd8, %rd1, %rd5;
	st.global.f32 	[%rd8], %f4;
$L__BB2_9:
	ret;

}
	// .globl	_Z13initialize_dzPfS_i
.visible .entry _Z13initialize_dzPfS_i(
	.param .u64 .ptr .align 1 _Z13initialize_dzPfS_i_param_0,
	.param .u64 .ptr .align 1 _Z13initialize_dzPfS_i_param_1,
	.param .u32 _Z13initialize_dzPfS_i_param_2
)
{
	.reg .pred 	%p<2>;
	.reg .b32 	%r<13>;
	.reg .b64 	%rd<8>;

	ld.param.u64 	%rd1, [_Z13initialize_dzPfS_i_param_0];
	ld.param.u64 	%rd2, [_Z13initialize_dzPfS_i_param_1];
	ld.param.u32 	%r2, [_Z13initialize_dzPfS_i_param_2];
	mov.u32 	%r3, %ctaid.y;
	mov.u32 	%r4, %ntid.y;
	mov.u32 	%r5, %tid.y;
	mad.lo.s32 	%r6, %r3, %r4, %r5;
	mov.u32 	%r7, %nctaid.x;
	mov.u32 	%r8, %ntid.x;
	mov.u32 	%r9, %ctaid.x;
	mov.u32 	%r10, %tid.x;
	mad.lo.s32 	%r11, %r6, %r7, %r9;
	mad.lo.s32 	%r1, %r11, %r8, %r10;
	setp.ge.s32 	%p1, %r1, %r2;
	@%p1 bra 	$L__BB3_2;
	cvta.to.global.u64 	%rd3, %rd1;
	cvta.to.global.u64 	%rd4, %rd2;
	mul.wide.s32 	%rd5, %r1, 4;
	add.s64 	%rd6, %rd3, %rd5;
	mov.b32 	%r12, 0;
	st.global.u32 	[%rd6], %r12;
	add.s64 	%rd7, %rd4, %rd5;
	st.global.u32 	[%rd7], %r12;
$L__BB3_2:
	ret;

}
	// .globl	_Z6dz_GPUPfS_S_S_S_i
.visible .entry _Z6dz_GPUPfS_S_S_S_i(
	.param .u64 .ptr .align 1 _Z6dz_GPUPfS_S_S_S_i_param_0,
	.param .u64 .ptr .align 1 _Z6dz_GPUPfS_S_S_S_i_param_1,
	.param .u64 .ptr .align 1 _Z6dz_GPUPfS_S_S_S_i_param_2,
	.param .u64 .ptr .align 1 _Z6dz_GPUPfS_S_S_S_i_param_3,
	.param .u64 .ptr .align 1 _Z6dz_GPUPfS_S_S_S_i_param_4,
	.param .u32 _Z6dz_GPUPfS_S_S_S_i_param_5
)
{
	.reg .pred 	%p<3>;
	.reg .b32 	%r<12>;
	.reg .b32 	%f<5>;
	.reg .b64 	%rd<19>;

	ld.param.u64 	%rd1, [_Z6dz_GPUPfS_S_S_S_i_param_0];
	ld.param.u64 	%rd2, [_Z6dz_GPUPfS_S_S_S_i_param_1];
	ld.param.u64 	%rd3, [_Z6dz_GPUPfS_S_S_S_i_param_2];
	ld.param.u64 	%rd4, [_Z6dz_GPUPfS_S_S_S_i_param_3];
	ld.param.u64 	%rd5, [_Z6dz_GPUPfS_S_S_S_i_param_4];
	ld.param.u32 	%r2, [_Z6dz_GPUPfS_S_S_S_i_param_5];
	mov.u32 	%r3, %ctaid.y;
	mov.u32 	%r4, %ntid.y;
	mov.u32 	%r5, %tid.y;
	mad.lo.s32 	%r6, %r3, %r4, %r5;
	mov.u32 	%r7, %nctaid.x;
	mov.u32 	%r8, %ntid.x;
	mov.u32 	%r9, %ctaid.x;
	mov.u32 	%r10, %tid.x;
	mad.lo.s32 	%r11, %r6, %r7, %r9;
	mad.lo.s32 	%r1, %r11, %r8, %r10;
	setp.ge.s32 	%p1, %r1, %r2;
	@%p1 bra 	$L__BB4_4;
	cvta.to.global.u64 	%rd6, %rd1;
	mul.wide.s32 	%rd7, %r1, 4;
	add.s64 	%rd8, %rd6, %rd7;
	ld.global.f32 	%f1, [%rd8];
	setp.neu.f32 	%p2, %f1, 0f00000000;
	@%p2 bra 	$L__BB4_3;
	cvta.to.global.u64 	%rd14, %rd2;
	add.s64 	%rd16, %rd14, %rd7;
	ld.global.f32 	%f4, [%rd16];
	cvta.to.global.u64 	%rd17, %rd4;
	add.s64 	%rd18, %rd17, %rd7;
	st.global.f32 	[%rd18], %f4;
	bra.uni 	$L__BB4_4;
$L__BB4_3:
	cvta.to.global.u64 	%rd9, %rd3;
	add.s64 	%rd11, %rd9, %rd7;
	ld.global.f32 	%f2, [%rd11];
	neg.f32 	%f3, %f2;
	cvta.to.global.u64 	%rd12, %rd5;
	add.s64 	%rd13, %rd12, %rd7;
	st.global.f32 	[%rd13], %f3;
$L__BB4_4:
	ret;

}
	// .globl	_Z8grad_GPUPfS_S_S_S_iif
.visible .entry _Z8grad_GPUPfS_S_S_S_iif(
	.param .u64 .ptr .align 1 _Z8grad_GPUPfS_S_S_S_iif_param_0,
	.param .u64 .ptr .align 1 _Z8grad_GPUPfS_S_S_S_iif_param_1,
	.param .u64 .ptr .align 1 _Z8grad_GPUPfS_S_S_S_iif_param_2,
	.param .u64 .ptr .align 1 _Z8grad_GPUPfS_S_S_S_iif_param_3,
	.param .u64 .ptr .align 1 _Z8grad_GPUPfS_S_S_S_iif_param_4,
	.param .u32 _Z8grad_GPUPfS_S_S_S_iif_param_5,
	.param .u32 _Z8grad_GPUPfS_S_S_S_iif_param_6,
	.param .f32 _Z8grad_GPUPfS_S_S_S_iif_param_7
)
{
	.reg .pred 	%p<11>;
	.reg .b32 	%r<38>;
	.reg .b32 	%f<157>;
	.reg .b64 	%rd<58>;

	ld.param.u64 	%rd15, [_Z8grad_GPUPfS_S_S_S_iif_param_0];
	ld.param.u64 	%rd16, [_Z8grad_GPUPfS_S_S_S_iif_param_1];
	ld.param.u64 	%rd17, [_Z8grad_GPUPfS_S_S_S_iif_param_2];
	ld.param.u64 	%rd14, [_Z8grad_GPUPfS_S_S_S_iif_param_3];
	ld.param.u64 	%rd18, [_Z8grad_GPUPfS_S_S_S_iif_param_4];
	ld.param.u32 	%r15, [_Z8grad_GPUPfS_S_S_S_iif_param_5];
	ld.param.u32 	%r16, [_Z8grad_GPUPfS_S_S_S_iif_param_6];
	ld.param.f32 	%f1, [_Z8grad_GPUPfS_S_S_S_iif_param_7];
	cvta.to.global.u64 	%rd1, %rd17;
	cvta.to.global.u64 	%rd2, %rd16;
	cvta.to.global.u64 	%rd3, %rd15;
	cvta.to.global.u64 	%rd4, %rd18;
	cvta.to.global.u64 	%rd5, %rd14;
	mov.u32 	%r17, %ctaid.y;
	mov.u32 	%r18, %ntid.y;
	mov.u32 	%r19, %tid.y;
	mad.lo.s32 	%r20, %r17, %r18, %r19;
	mov.u32 	%r21, %nctaid.x;
	mov.u32 	%r22, %ntid.x;
	mov.u32 	%r23, %ctaid.x;
	mov.u32 	%r24, %tid.x;
	mad.lo.s32 	%r25, %r20, %r21, %r23;
	mad.lo.s32 	%r1, %r25, %r22, %r24;
	setp.ge.s32 	%p1, %r1, %r16;
	@%p1 bra 	$L__BB5_14;
	setp.lt.s32 	%p2, %r15, 1;
	@%p2 bra 	$L__BB5_13;
	mul.wide.s32 	%rd19, %r1, 4;
	add.s64 	%rd6, %rd5, %rd19;
	add.s64 	%rd7, %rd4, %rd19;
	and.b32  	%r2, %r15, 7;
	setp.lt.u32 	%p3, %r15, 8;
	mov.b32 	%r36, 0;
	@%p3 bra 	$L__BB5_5;
	and.b32  	%r36, %r15, 2147483640;
	neg.s32 	%r34, %r36;
	add.s64 	%rd57, %rd2, 16;
	add.s64 	%rd56, %rd1, 16;
	shl.b32 	%r28, %r16, 3;
	mov.u32 	%r33, %r1;
$L__BB5_4:
	.pragma "nounroll";
	mul.wide.s32 	%rd20, %r33, 4;
	add.s64 	%rd21, %rd3, %rd20;
	ld.global.f32 	%f2, [%rd21];
	mul.f32 	%f3, %f1, %f2;
	ld.global.f32 	%f4, [%rd57+-16];
	ld.global.f32 	%f5, [%rd6];
	fma.rn.f32 	%f6, %f3, %f4, %f5;
	st.global.f32 	[%rd6], %f6;
	ld.global.f32 	%f7, [%rd21];
	mul.f32 	%f8, %f1, %f7;
	ld.global.f32 	%f9, [%rd56+-16];
	ld.global.f32 	%f10, [%rd7];
	fma.rn.f32 	%f11, %f8, %f9, %f10;
	st.global.f32 	[%rd7], %f11;
	mul.wide.s32 	%rd22, %r16, 4;
	add.s64 	%rd23, %rd21, %rd22;
	ld.global.f32 	%f12, [%rd23];
	mul.f32 	%f13, %f1, %f12;
	ld.global.f32 	%f14, [%rd57+-12];
	ld.global.f32 	%f15, [%rd6];
	fma.rn.f32 	%f16, %f13, %f14, %f15;
	st.global.f32 	[%rd6], %f16;
	ld.global.f32 	%f17, [%rd23];
	mul.f32 	%f18, %f1, %f17;
	ld.global.f32 	%f19, [%rd56+-12];
	ld.global.f32 	%f20, [%rd7];
	fma.rn.f32 	%f21, %f18, %f19, %f20;
	st.global.f32 	[%rd7], %f21;
	add.s64 	%rd24, %rd23, %rd22;
	ld.global.f32 	%f22, [%rd24];
	mul.f32 	%f23, %f1, %f22;
	ld.global.f32 	%f24, [%rd57+-8];
	ld.global.f32 	%f25, [%rd6];
	fma.rn.f32 	%f26, %f23, %f24, %f25;
	st.global.f32 	[%rd6], %f26;
	ld.global.f32 	%f27, [%rd24];
	mul.f32 	%f28, %f1, %f27;
	ld.global.f32 	%f29, [%rd56+-8];
	ld.global.f32 	%f30, [%rd7];
	fma.rn.f32 	%f31, %f28, %f29, %f30;
	st.global.f32 	[%rd7], %f31;
	add.s64 	%rd25, %rd24, %rd22;
	ld.global.f32 	%f32, [%rd25];
	mul.f32 	%f33, %f1, %f32;
	ld.global.f32 	%f34, [%rd57+-4];
	ld.global.f32 	%f35, [%rd6];
	fma.rn.f32 	%f36, %f33, %f34, %f35;
	st.global.f32 	[%rd6], %f36;
	ld.global.f32 	%f37, [%rd25];
	mul.f32 	%f38, %f1, %f37;
	ld.global.f32 	%f39, [%rd56+-4];
	ld.global.f32 	%f40, [%rd7];
	fma.rn.f32 	%f41, %f38, %f39, %f40;
	st.global.f32 	[%rd7], %f41;
	add.s64 	%rd26, %rd25, %rd22;
	ld.global.f32 	%f42, [%rd26];
	mul.f32 	%f43, %f1, %f42;
	ld.global.f32 	%f44, [%rd57];
	ld.global.f32 	%f45, [%rd6];
	fma.rn.f32 	%f46, %f43, %f44, %f45;
	st.global.f32 	[%rd6], %f46;
	ld.global.f32 	%f47, [%rd26];
	mul.f32 	%f48, %f1, %f47;
	ld.global.f32 	%f49, [%rd56];
	ld.global.f32 	%f50, [%rd7];
	fma.rn.f32 	%f51, %f48, %f49, %f50;
	st.global.f32 	[%rd7], %f51;
	add.s64 	%rd27, %rd26, %rd22;
	ld.global.f32 	%f52, [%rd27];
	mul.f32 	%f53, %f1, %f52;
	ld.global.f32 	%f54, [%rd57+4];
	ld.global.f32 	%f55, [%rd6];
	fma.rn.f32 	%f56, %f53, %f54, %f55;
	st.global.f32 	[%rd6], %f56;
	ld.global.f32 	%f57, [%rd27];
	mul.f32 	%f58, %f1, %f57;
	ld.global.f32 	%f59, [%rd56+4];
	ld.global.f32 	%f60, [%rd7];
	fma.rn.f32 	%f61, %f58, %f59, %f60;
	st.global.f32 	[%rd7], %f61;
	add.s64 	%rd28, %rd27, %rd22;
	ld.global.f32 	%f62, [%rd28];
	mul.f32 	%f63, %f1, %f62;
	ld.global.f32 	%f64, [%rd57+8];
	ld.global.f32 	%f65, [%rd6];
	fma.rn.f32 	%f66, %f63, %f64, %f65;
	st.global.f32 	[%rd6], %f66;
	ld.global.f32 	%f67, [%rd28];
	mul.f32 	%f68, %f1, %f67;
	ld.global.f32 	%f69, [%rd56+8];
	ld.global.f32 	%f70, [%rd7];
	fma.rn.f32 	%f71, %f68, %f69, %f70;
	st.global.f32 	[%rd7], %f71;
	add.s64 	%rd29, %rd28, %rd22;
	ld.global.f32 	%f72, [%rd29];
	mul.f32 	%f73, %f1, %f72;
	ld.global.f32 	%f74, [%rd57+12];
	ld.global.f32 	%f75, [%rd6];
	fma.rn.f32 	%f76, %f73, %f74, %f75;
	st.global.f32 	[%rd6], %f76;
	ld.global.f32 	%f77, [%rd29];
	mul.f32 	%f78, %f1, %f77;
	ld.global.f32 	%f79, [%rd56+12];
	ld.global.f32 	%f80, [%rd7];
	fma.rn.f32 	%f81, %f78, %f79, %f80;
	st.global.f32 	[%rd7], %f81;
	add.s32 	%r34, %r34, 8;
	add.s32 	%r33, %r33, %r28;
	add.s64 	%rd57, %rd57, 32;
	add.s64 	%rd56, %rd56, 32;
	setp.ne.s32 	%p4, %r34, 0;
	@%p4 bra 	$L__BB5_4;
$L__BB5_5:
	setp.eq.s32 	%p5, %r2, 0;
	@%p5 bra 	$L__BB5_13;
	and.b32  	%r10, %r15, 3;
	setp.lt.u32 	%p6, %r2, 4;
	@%p6 bra 	$L__BB5_8;
	mad.lo.s32 	%r29, %r36, %r16, %r1;
	mul.wide.s32 	%rd30, %r29, 4;
	add.s64 	%rd31, %rd3, %rd30;
	ld.global.f32 	%f82, [%rd31];
	mul.f32 	%f83, %f1, %f82;
	mul.wide.u32 	%rd32, %r36, 4;
	add.s64 	%rd33, %rd2, %rd32;
	ld.global.f32 	%f84, [%rd33];
	ld.global.f32 	%f85, [%rd6];
	fma.rn.f32 	%f86, %f83, %f84, %f85;
	st.global.f32 	[%rd6], %f86;
	ld.global.f32 	%f87, [%rd31];
	mul.f32 	%f88, %f1, %f87;
	add.s64 	%rd34, %rd1, %rd32;
	ld.global.f32 	%f89, [%rd34];
	ld.global.f32 	%f90, [%rd7];
	fma.rn.f32 	%f91, %f88, %f89, %f90;
	st.global.f32 	[%rd7], %f91;
	mul.wide.s32 	%rd35, %r16, 4;
	add.s64 	%rd36, %rd31, %rd35;
	ld.global.f32 	%f92, [%rd36];
	mul.f32 	%f93, %f1, %f92;
	ld.global.f32 	%f94, [%rd33+4];
	ld.global.f32 	%f95, [%rd6];
	fma.rn.f32 	%f96, %f93, %f94, %f95;
	st.global.f32 	[%rd6], %f96;
	ld.global.f32 	%f97, [%rd36];
	mul.f32 	%f98, %f1, %f97;
	ld.global.f32 	%f99, [%rd34+4];
	ld.global.f32 	%f100, [%rd7];
	fma.rn.f32 	%f101, %f98, %f99, %f100;
	st.global.f32 	[%rd7], %f101;
	add.s64 	%rd37, %rd36, %rd35;
	ld.global.f32 	%f102, [%rd37];
	mul.f32 	%f103, %f1, %f102;
	ld.global.f32 	%f104, [%rd33+8];
	ld.global.f32 	%f105, [%rd6];
	fma.rn.f32 	%f106, %f103, %f104, %f105;
	st.global.f32 	[%rd6], %f106;
	ld.global.f32 	%f107, [%rd37];
	mul.f32 	%f108, %f1, %f107;
	ld.global.f32 	%f109, [%rd34+8];
	ld.global.f32 	%f110, [%rd7];
	fma.rn.f32 	%f111, %f108, %f109, %f110;
	st.global.f32 	[%rd7], %f111;
	add.s64 	%rd38, %rd37, %rd35;
	ld.global.f32 	%f112, [%rd38];
	mul.f32 	%f113, %f1, %f112;
	ld.global.f32 	%f114, [%rd33+12];
	ld.global.f32 	%f115, [%rd6];
	fma.rn.f32 	%f116, %f113, %f114, %f115;
	st.global.f32 	[%rd6], %f116;
	ld.global.f32 	%f117, [%rd38];
	mul.f32 	%f118, %f1, %f117;
	ld.global.f32 	%f119, [%rd34+12];
	ld.global.f32 	%f120, [%rd7];
	fma.rn.f32 	%f121, %f118, %f119, %f120;
	st.global.f32 	[%rd7], %f121;
	add.s32 	%r36, %r36, 4;
$L__BB5_8:
	setp.eq.s32 	%p7, %r10, 0;
	@%p7 bra 	$L__BB5_13;
	setp.eq.s32 	%p8, %r10, 1;
	@%p8 bra 	$L__BB5_11;
	mad.lo.s32 	%r30, %r36, %r16, %r1;
	mul.wide.s32 	%rd39, %r30, 4;
	add.s64 	%rd40, %rd3, %rd39;
	ld.global.f32 	%f122, [%rd40];
	mul.f32 	%f123, %f1, %f122;
	mul.wide.u32 	%rd41, %r36, 4;
	add.s64 	%rd42, %rd2, %rd41;
	ld.global.f32 	%f124, [%rd42];
	ld.global.f32 	%f125, [%rd6];
	fma.rn.f32 	%f126, %f123, %f124, %f125;
	st.global.f32 	[%rd6], %f126;
	ld.global.f32 	%f127, [%rd40];
	mul.f32 	%f128, %f1, %f127;
	add.s64 	%rd43, %rd1, %rd41;
	ld.global.f32 	%f129, [%rd43];
	ld.global.f32 	%f130, [%rd7];
	fma.rn.f32 	%f131, %f128, %f129, %f130;
	st.global.f32 	[%rd7], %f131;
	mul.wide.s32 	%rd44, %r16, 4;
	add.s64 	%rd45, %rd40, %rd44;
	ld.global.f32 	%f132, [%rd45];
	mul.f32 	%f133, %f1, %f132;
	ld.global.f32 	%f134, [%rd42+4];
	ld.global.f32 	%f135, [%rd6];
	fma.rn.f32 	%f136, %f133, %f134, %f135;
	st.global.f32 	[%rd6], %f136;
	ld.global.f32 	%f137, [%rd45];
	mul.f32 	%f138, %f1, %f137;
	ld.global.f32 	%f139, [%rd43+4];
	ld.global.f32 	%f140, [%rd7];
	fma.rn.f32 	%f141, %f138, %f139, %f140;
	st.global.f32 	[%rd7], %f141;
	add.s32 	%r36, %r36, 2;
$L__BB5_11:
	and.b32  	%r31, %r15, 1;
	setp.eq.b32 	%p9, %r31, 1;
	not.pred 	%p10, %p9;
	@%p10 bra 	$L__BB5_13;
	mad.lo.s32 	%r32, %r36, %r16, %r1;
	mul.wide.s32 	%rd46, %r32, 4;
	add.s64 	%rd47, %rd3, %rd46;
	ld.global.f32 	%f142, [%rd47];
	mul.f32 	%f143, %f1, %f142;
	mul.wide.u32 	%rd48, %r36, 4;
	add.s64 	%rd49, %rd2, %rd48;
	ld.global.f32 	%f144, [%rd49];
	ld.global.f32 	%f145, [%rd6];
	fma.rn.f32 	%f146, %f143, %f144, %f145;
	st.global.f32 	[%rd6], %f146;
	ld.global.f32 	%f147, [%rd47];
	mul.f32 	%f148, %f1, %f147;
	add.s64 	%rd50, %rd1, %rd48;
	ld.global.f32 	%f149, [%rd50];
	ld.global.f32 	%f150, [%rd7];
	fma.rn.f32 	%f151, %f148, %f149, %f150;
	st.global.f32 	[%rd7], %f151;
$L__BB5_13:
	ld.param.u64 	%rd55, [_Z8grad_GPUPfS_S_S_S_iif_param_3];
	cvta.to.global.u64 	%rd51, %rd55;
	mul.wide.s32 	%rd52, %r1, 4;
	add.s64 	%rd53, %rd51, %rd52;
	ld.global.f32 	%f152, [%rd53];
	add.s64 	%rd54, %rd4, %rd52;
	ld.global.f32 	%f153, [%rd54];
	add.f32 	%f154, %f152, %f153;
	cvt.rn.f32.s32 	%f155, %r15;
	div.rn.f32 	%f156, %f154, %f155;
	st.global.f32 	[%rd53], %f156;
$L__BB5_14:
	ret;

}
	// .globl	_Z10grad_b_GPUPfS_S_i
.visible .entry _Z10grad_b_GPUPfS_S_i(
	.param .u64 .ptr .align 1 _Z10grad_b_GPUPfS_S_i_param_0,
	.param .u64 .ptr .align 1 _Z10grad_b_GPUPfS_S_i_param_1,
	.param .u64 .ptr .align 1 _Z10grad_b_GPUPfS_S_i_param_2,
	.param .u32 _Z10grad_b_GPUPfS_S_i_param_3
)
{
	.reg .pred 	%p<2>;
	.reg .b32 	%r<12>;
	.reg .b32 	%f<8>;
	.reg .b64 	%rd<10>;

	ld.param.u64 	%rd1, [_Z10grad_b_GPUPfS_S_i_param_0];
	ld.param.u64 	%rd2, [_Z10grad_b_GPUPfS_S_i_param_1];
	ld.param.u64 	%rd3, [_Z10grad_b_GPUPfS_S_i_param_2];
	ld.param.u32 	%r2, [_Z10grad_b_GPUPfS_S_i_param_3];
	mov.u32 	%r3, %ctaid.y;
	mov.u32 	%r4, %ntid.y;
	mov.u32 	%r5, %tid.y;
	mad.lo.s32 	%r6, %r3, %r4, %r5;
	mov.u32 	%r7, %nctaid.x;
	mov.u32 	%r8, %ntid.x;
	mov.u32 	%r9, %ctaid.x;
	mov.u32 	%r10, %tid.x;
	mad.lo.s32 	%r11, %r6, %r7, %r9;
	mad.lo.s32 	%r1, %r11, %r8, %r10;
	setp.ge.s32 	%p1, %r1, %r2;
	@%p1 bra 	$L__BB6_2;
	cvta.to.global.u64 	%rd4, %rd1;
	cvta.to.global.u64 	%rd5, %rd2;
	cvta.to.global.u64 	%rd6, %rd3;
	mul.wide.s32 	%rd7, %r1, 4;
	add.s64 	%rd8, %rd4, %rd7;
	ld.global.f32 	%f1, [%rd8];
	add.s64 	%rd9, %rd5, %rd7;
	ld.global.f32 	%f2, [%rd9];
	add.f32 	%f3, %f1, %f2;
	cvt.rn.f32.s32 	%f4, %r2;
	div.rn.f32 	%f5, %f3, %f4;
	ld.global.f32 	%f6, [%rd6];
	add.f32 	%f7, %f6, %f5;
	st.global.f32 	[%rd6], %f7;
$L__BB6_2:
	ret;

}
	// .globl	_Z15initialize_gradPfS_i
.visible .entry _Z15initialize_gradPfS_i(
	.param .u64 .ptr .align 1 _Z15initialize_gradPfS_i_param_0,
	.param .u64 .ptr .align 1 _Z15initialize_gradPfS_i_param_1,
	.param .u32 _Z15initialize_gradPfS_i_param_2
)
{
	.reg .pred 	%p<3>;
	.reg .b32 	%r<14>;
	.reg .b64 	%rd<7>;

	ld.param.u64 	%rd1, [_Z15initialize_gradPfS_i_param_0];
	ld.param.u64 	%rd2, [_Z15initialize_gradPfS_i_param_1];
	ld.param.u32 	%r2, [_Z15initialize_gradPfS_i_param_2];
	mov.u32 	%r3, %ctaid.y;
	mov.u32 	%r4, %ntid.y;
	mov.u32 	%r5, %tid.y;
	mad.lo.s32 	%r6, %r3, %r4, %r5;
	mov.u32 	%r7, %nctaid.x;
	mov.u32 	%r8, %ntid.x;
	mov.u32 	%r9, %ctaid.x;
	mov.u32 	%r10, %tid.x;
	mad.lo.s32 	%r11, %r6, %r7, %r9;
	mad.lo.s32 	%r1, %r11, %r8, %r10;
	setp.ge.s32 	%p1, %r1, %r2;
	@%p1 bra 	$L__BB7_4;
	setp.ne.s32 	%p2, %r1, 0;
	@%p2 bra 	$L__BB7_3;
	cvta.to.global.u64 	%rd3, %rd2;
	mov.b32 	%r12, 0;
	st.global.u32 	[%rd3], %r12;
$L__BB7_3:
	cvta.to.global.u64 	%rd4, %rd1;
	mul.wide.s32 	%rd5, %r1, 4;
	add.s64 	%rd6, %rd4, %rd5;
	mov.b32 	%r13, 0;
	st.global.u32 	[%rd6], %r13;
$L__BB7_4:
	ret;

}
	// .globl	_Z17weight_update_GPUPfS_ii
.visible .entry _Z17weight_update_GPUPfS_ii(
	.param .u64 .ptr .align 1 _Z17weight_update_GPUPfS_ii_param_0,
	.param .u64 .ptr .align 1 _Z17weight_update_GPUPfS_ii_param_1,
	.param .u32 _Z17weight_update_GPUPfS_ii_param_2,
	.param .u32 _Z17weight_update_GPUPfS_ii_param_3
)
{
	.reg .pred 	%p<2>;
	.reg .b32 	%r<12>;
	.reg .b32 	%f<4>;
	.reg .b64 	%rd<8>;

	ld.param.u64 	%rd1, [_Z17weight_update_GPUPfS_ii_param_0];
	ld.param.u64 	%rd2, [_Z17weight_update_GPUPfS_ii_param_1];
	ld.param.u32 	%r2, [_Z17weight_update_GPUPfS_ii_param_3];
	mov.u32 	%r3, %ctaid.y;
	mov.u32 	%r4, %ntid.y;
	mov.u32 	%r5, %tid.y;
	mad.lo.s32 	%r6, %r3, %r4, %r5;
	mov.u32 	%r7, %nctaid.x;
	mov.u32 	%r8, %ntid.x;
	mov.u32 	%r9, %ctaid.x;
	mov.u32 	%r10, %tid.x;
	mad.lo.s32 	%r11, %r6, %r7, %r9;
	mad.lo.s32 	%r1, %r11, %r8, %r10;
	setp.ge.s32 	%p1, %r1, %r2;
	@%p1 bra 	$L__BB8_2;
	cvta.to.global.u64 	%rd3, %rd2;
	cvta.to.global.u64 	%rd4, %rd1;
	mul.wide.s32 	%rd5, %r1, 4;
	add.s64 	%rd6, %rd3, %rd5;
	ld.global.f32 	%f1, [%rd6];
	add.s64 	%rd7, %rd4, %rd5;
	ld.global.f32 	%f2, [%rd7];
	sub.f32 	%f3, %f2, %f1;
	st.global.f32 	[%rd7], %f3;
$L__BB8_2:
	ret;

}
	// .globl	_Z19weight_b_update_GPUPfS_iif
.visible .entry _Z19weight_b_update_GPUPfS_iif(
	.param .u64 .ptr .align 1 _Z19weight_b_update_GPUPfS_iif_param_0,
	.param .u64 .ptr .align 1 _Z19weight_b_update_GPUPfS_iif_param_1,
	.param .u32 _Z19weight_b_update_GPUPfS_iif_param_2,
	.param .u32 _Z19weight_b_update_GPUPfS_iif_param_3,
	.param .f32 _Z19weight_b_update_GPUPfS_iif_param_4
)
{
	.reg .pred 	%p<2>;
	.reg .b32 	%r<12>;
	.reg .b32 	%f<5>;
	.reg .b64 	%rd<8>;

	ld.param.u64 	%rd1, [_Z19weight_b_update_GPUPfS_iif_param_0];
	ld.param.u64 	%rd2, [_Z19weight_b_update_GPUPfS_iif_param_1];
	ld.param.u32 	%r2, [_Z19weight_b_update_GPUPfS_iif_param_3];
	ld.param.f32 	%f1, [_Z19weight_b_update_GPUPfS_iif_param_4];
	mov.u32 	%r3, %ctaid.y;
	mov.u32 	%r4, %ntid.y;
	mov.u32 	%r5, %tid.y;
	mad.lo.s32 	%r6, %r3, %r4, %r5;
	mov.u32 	%r7, %nctaid.x;
	mov.u32 	%r8, %ntid.x;
	mov.u32 	%r9, %ctaid.x;
	mov.u32 	%r10, %tid.x;
	mad.lo.s32 	%r11, %r6, %r7, %r9;
	mad.lo.s32 	%r1, %r11, %r8, %r10;
	setp.ge.s32 	%p1, %r1, %r2;
	@%p1 bra 	$L__BB9_2;
	cvta.to.global.u64 	%rd3, %rd2;
	cvta.to.global.u64 	%rd4, %rd1;
	mul.wide.s32 	%rd5, %r1, 4;
	add.s64 	%rd6, %rd3, %rd5;
	ld.global.f32 	%f2, [%rd6];
	add.s64 	%rd7, %rd4, %rd5;
	ld.global.f32 	%f3, [%rd7];
	fma.rn.f32 	%f4, %f1, %f2, %f3;
	st.global.f32 	[%rd7], %f4;
$L__BB9_2:
	ret;

}


// ===== COMPILED SASS (sm_100) =====

	.target	sm_100

	.elftype	@"ET_EXEC"


//--------------------- .note.nv.tkinfo           --------------------------
	.section	.note.nv.tkinfo,"",@"SHT_NOTE"
	.sectionflags	@"SHF_NOTE_NV_TKINFO"
	.tkinfo
        /*0018*/ 	.word	0x00000002
        /*0030*/ 	.string	""
        /*0030*/ 	.string	"ptxas"
        /*0030*/ 	.string	"Cuda compilation tools, release 13.0, V13.0.88"
        /*0030*/ 	.string	"Build cuda_13.0.r13.0/compiler.36424714_0"
        /*0030*/ 	.string	"-arch sm_100 -m 64 "



//--------------------- .note.nv.cuinfo           --------------------------
	.section	.note.nv.cuinfo,"",@"SHT_NOTE"
	.sectionflags	@"SHF_NOTE_NV_CUINFO"
        /*0018*/ 	.short	0x0002
        /*001a*/ 	.short	0x0064
        /*001c*/ 	.short	0x0082
	.zero		2


//--------------------- .nv.info                  --------------------------
	.section	.nv.info,"",@"SHT_CUDA_INFO"
	.align	4


	//----- nvinfo : EIATTR_REGCOUNT
	.align		4
        /*0000*/ 	.byte	0x04, 0x2f
        /*0002*/ 	.short	(.L_10 - .L_9)
	.align		4
.L_9:
        /*0004*/ 	.word	index@(_Z8Mult_GPUPfS_S_S_iii)
        /*0008*/ 	.word	0x0000001c


	//----- nvinfo : EIATTR_FRAME_SIZE
	.align		4
.L_10:
        /*000c*/ 	.byte	0x04, 0x11
        /*000e*/ 	.short	(.L_12 - .L_11)
	.align		4
.L_11:
        /*0010*/ 	.word	index@(_Z8Mult_GPUPfS_S_S_iii)
        /*0014*/ 	.word	0x00000000


	//----- nvinfo : EIATTR_REGCOUNT
	.align		4
.L_12:
        /*0018*/ 	.byte	0x04, 0x2f
        /*001a*/ 	.short	(.L_14 - .L_13)
	.align		4
.L_13:
        /*001c*/ 	.word	index@(_Z11sigmoid_GPUPfS_i)
        /*0020*/ 	.word	0x0000000e


	//----- nvinfo : EIATTR_FRAME_SIZE
	.align		4
.L_14:
        /*0024*/ 	.byte	0x04, 0x11
        /*0026*/ 	.short	(.L_16 - .L_15)
	.align		4
.L_15:
        /*0028*/ 	.word	index@($__internal_3_$__cuda_sm20_dblrcp_rn_slowpath_v3)
        /*002c*/ 	.word	0x00000000


	//----- nvinfo : EIATTR_FRAME_SIZE
	.align		4
.L_16:
        /*0030*/ 	.byte	0x04, 0x11
        /*0032*/ 	.short	(.L_18 - .L_17)
	.align		4
.L_17:
        /*0034*/ 	.word	index@(_Z11sigmoid_GPUPfS_i)
        /*0038*/ 	.word	0x00000000


	//----- nvinfo : EIATTR_REGCOUNT
	.align		4
.L_18:
        /*003c*/ 	.byte	0x04, 0x2f
        /*003e*/ 	.short	(.L_20 - .L_19)
	.align		4
.L_19:
        /*0040*/ 	.word	index@(_Z17sigmoid_minus_GPUPfS_i)
        /*0044*/ 	.word	0x0000000e


	//----- nvinfo : EIATTR_FRAME_SIZE
	.align		4
.L_20:
        /*0048*/ 	.byte	0x04, 0x11
        /*004a*/ 	.short	(.L_22 - .L_21)
	.align		4
.L_21:
        /*004c*/ 	.word	index@($__internal_2_$__cuda_sm20_dblrcp_rn_slowpath_v3)
        /*0050*/ 	.word	0x00000000


	//----- nvinfo : EIATTR_FRAME_SIZE
	.align		4
.L_22:
        /*0054*/ 	.byte	0x04, 0x11
        /*0056*/ 	.short	(.L_24 - .L_23)
	.align		4
.L_23:
        /*0058*/ 	.word	index@(_Z17sigmoid_minus_GPUPfS_i)
        /*005c*/ 	.word	0x00000000


	//----- nvinfo : EIATTR_REGCOUNT
	.align		4
.L_24:
        /*0060*/ 	.byte	0x04, 0x2f
        /*0062*/ 	.short	(.L_26 - .L_25)
	.align		4
.L_25:
        /*0064*/ 	.word	index@(_Z13initialize_dzPfS_i)
        /*0068*/ 	.word	0x0000000a


	//----- nvinfo : EIATTR_FRAME_SIZE
	.align		4
.L_26:
        /*006c*/ 	.byte	0x04, 0x11
        /*006e*/ 	.short	(.L_28 - .L_27)
	.align		4
.L_27:
        /*0070*/ 	.word	index@(_Z13initialize_dzPfS_i)
        /*0074*/ 	.word	0x00000000


	//----- nvinfo : EIATTR_REGCOUNT
	.align		4
.L_28:
        /*0078*/ 	.byte	0x04, 0x2f
        /*007a*/ 	.short	(.L_30 - .L_29)
	.align		4
.L_29:
        /*007c*/ 	.word	index@(_Z6dz_GPUPfS_S_S_S_i)
        /*0080*/ 	.word	0x0000000a


	//----- nvinfo : EIATTR_FRAME_SIZE
	.align		4
.L_30:
        /*0084*/ 	.byte	0x04, 0x11
        /*0086*/ 	.short	(.L_32 - .L_31)
	.align		4
.L_31:
        /*0088*/ 	.word	index@(_Z6dz_GPUPfS_S_S_S_i)
        /*008c*/ 	.word	0x00000000


	//----- nvinfo : EIATTR_REGCOUNT
	.align		4
.L_32:
        /*0090*/ 	.byte	0x04, 0x2f
        /*0092*/ 	.short	(.L_34 - .L_33)
	.align		4
.L_33:
        /*0094*/ 	.word	index@(_Z8grad_GPUPfS_S_S_S_iif)
        /*0098*/ 	.word	0x0000001c


	//----- nvinfo : EIATTR_FRAME_SIZE
	.align		4
.L_34:
        /*009c*/ 	.byte	0x04, 0x11
        /*009e*/ 	.short	(.L_36 - .L_35)
	.align		4
.L_35:
        /*00a0*/ 	.word	index@($__internal_1_$__cuda_sm3x_div_rn_noftz_f32_slowpath)
        /*00a4*/ 	.word	0x00000000


	//----- nvinfo : EIATTR_FRAME_SIZE
	.align		4
.L_36:
        /*00a8*/ 	.byte	0x04, 0x11
        /*00aa*/ 	.short	(.L_38 - .L_37)
	.align		4
.L_37:
        /*00ac*/ 	.word	index@(_Z8grad_GPUPfS_S_S_S_iif)
        /*00b0*/ 	.word	0x00000000


	//----- nvinfo : EIATTR_REGCOUNT
	.align		4
.L_38:
        /*00b4*/ 	.byte	0x04, 0x2f
        /*00b6*/ 	.short	(.L_40 - .L_39)
	.align		4
.L_39:
        /*00b8*/ 	.word	index@(_Z10grad_b_GPUPfS_S_i)
        /*00bc*/ 	.word	0x0000000e


	//----- nvinfo : EIATTR_FRAME_SIZE
	.align		4
.L_40:
        /*00c0*/ 	.byte	0x04, 0x11
        /*00c2*/ 	.short	(.L_42 - .L_41)
	.align		4
.L_41:
        /*00c4*/ 	.word	index@($__internal_0_$__cuda_sm3x_div_rn_noftz_f32_slowpath)
        /*00c8*/ 	.word	0x00000000


	//----- nvinfo : EIATTR_FRAME_SIZE
	.align		4
.L_42:
        /*00cc*/ 	.byte	0x04, 0x11
        /*00ce*/ 	.short	(.L_44 - .L_43)
	.align		4
.L_43:
        /*00d0*/ 	.word	index@(_Z10grad_b_GPUPfS_S_i)
        /*00d4*/ 	.word	0x00000000


	//----- nvinfo : EIATTR_REGCOUNT
	.align		4
.L_44:
        /*00d8*/ 	.byte	0x04, 0x2f
        /*00da*/ 	.short	(.L_46 - .L_45)
	.align		4
.L_45:
        /*00dc*/ 	.word	index@(_Z15initialize_gradPfS_i)
        /*00e0*/ 	.word	0x0000000a


	//----- nvinfo : EIATTR_FRAME_SIZE
	.align		4
.L_46:
        /*00e4*/ 	.byte	0x04, 0x11
        /*00e6*/ 	.short	(.L_48 - .L_47)
	.align		4
.L_47:
        /*00e8*/ 	.word	index@(_Z15initialize_gradPfS_i)
        /*00ec*/ 	.word	0x00000000


	//----- nvinfo : EIATTR_REGCOUNT
	.align		4
.L_48:
        /*00f0*/ 	.byte	0x04, 0x2f
        /*00f2*/ 	.short	(.L_50 - .L_49)
	.align		4
.L_49:
        /*00f4*/ 	.word	index@(_Z17weight_update_GPUPfS_ii)
        /*00f8*/ 	.word	0x0000000a


	//----- nvinfo : EIATTR_FRAME_SIZE
	.align		4
.L_50:
        /*00fc*/ 	.byte	0x04, 0x11
        /*00fe*/ 	.short	(.L_52 - .L_51)
	.align		4
.L_51:
        /*0100*/ 	.word	index@(_Z17weight_update_GPUPfS_ii)
        /*0104*/ 	.word	0x00000000


	//----- nvinfo : EIATTR_REGCOUNT
	.align		4
.L_52:
        /*0108*/ 	.byte	0x04, 0x2f
        /*010a*/ 	.short	(.L_54 - .L_53)
	.align		4
.L_53:
        /*010c*/ 	.word	index@(_Z19weight_b_update_GPUPfS_iif)
        /*0110*/ 	.word	0x0000000a


	//----- nvinfo : EIATTR_FRAME_SIZE
	.align		4
.L_54:
        /*0114*/ 	.byte	0x04, 0x11
        /*0116*/ 	.short	(.L_56 - .L_55)
	.align		4
.L_55:
        /*0118*/ 	.word	index@(_Z19weight_b_update_GPUPfS_iif)
        /*011c*/ 	.word	0x00000000


	//----- nvinfo : EIATTR_MIN_STACK_SIZE
	.align		4
.L_56:
        /*0120*/ 	.byte	0x04, 0x12
        /*0122*/ 	.short	(.L_58 - .L_57)
	.align		4
.L_57:
        /*0124*/ 	.word	index@(_Z19weight_b_update_GPUPfS_iif)
        /*0128*/ 	.word	0x00000000


	//----- nvinfo : EIATTR_MIN_STACK_SIZE
	.align		4
.L_58:
        /*012c*/ 	.byte	0x04, 0x12
        /*012e*/ 	.short	(.L_60 - .L_59)
	.align		4
.L_59:
        /*0130*/ 	.word	index@(_Z17weight_update_GPUPfS_ii)
        /*0134*/ 	.word	0x00000000


	//----- nvinfo : EIATTR_MIN_STACK_SIZE
	.align		4
.L_60:
        /*0138*/ 	.byte	0x04, 0x12
        /*013a*/ 	.short	(.L_62 - .L_61)
	.align		4
.L_61:
        /*013c*/ 	.word	index@(_Z15initialize_gradPfS_i)
        /*0140*/ 	.word	0x00000000


	//----- nvinfo : EIATTR_MIN_STACK_SIZE
	.align		4
.L_62:
        /*0144*/ 	.byte	0x04, 0x12
        /*0146*/ 	.short	(.L_64 - .L_63)
	.align		4
.L_63:
        /*0148*/ 	.word	index@(_Z10grad_b_GPUPfS_S_i)
        /*014c*/ 	.word	0x00000000


	//----- nvinfo : EIATTR_MIN_STACK_SIZE
	.align		4
.L_64:
        /*0150*/ 	.byte	0x04, 0x12
        /*0152*/ 	.short	(.L_66 - .L_65)
	.align		4
.L_65:
        /*0154*/ 	.word	index@(_Z8grad_GPUPfS_S_S_S_iif)
        /*0158*/ 	.word	0x00000000


	//----- nvinfo : EIATTR_MIN_STACK_SIZE
	.align		4
.L_66:
        /*015c*/ 	.byte	0x04, 0x12
        /*015e*/ 	.short	(.L_68 - .L_67)
	.align		4
.L_67:
        /*0160*/ 	.word	index@(_Z6dz_GPUPfS_S_S_S_i)
        /*0164*/ 	.word	0x00000000


	//----- nvinfo : EIATTR_MIN_STACK_SIZE
	.align		4
.L_68:
        /*0168*/ 	.byte	0x04, 0x12
        /*016a*/ 	.short	(.L_70 - .L_69)
	.align		4
.L_69:
        /*016c*/ 	.word	index@(_Z13initialize_dzPfS_i)
        /*0170*/ 	.word	0x00000000


	//----- nvinfo : EIATTR_MIN_STACK_SIZE
	.align		4
.L_70:
        /*0174*/ 	.byte	0x04, 0x12
        /*0176*/ 	.short	(.L_72 - .L_71)
	.align		4
.L_71:
        /*0178*/ 	.word	index@(_Z17sigmoid_minus_GPUPfS_i)
        /*017c*/ 	.word	0x00000000


	//----- nvinfo : EIATTR_MIN_STACK_SIZE
	.align		4
.L_72:
        /*0180*/ 	.byte	0x04, 0x12
        /*0182*/ 	.short	(.L_74 - .L_73)
	.align		4
.L_73:
        /*0184*/ 	.word	index@(_Z11sigmoid_GPUPfS_i)
        /*0188*/ 	.word	0x00000000


	//----- nvinfo : EIATTR_MIN_STACK_SIZE
	.align		4
.L_74:
        /*018c*/ 	.byte	0x04, 0x12
        /*018e*/ 	.short	(.L_76 - .L_75)
	.align		4
.L_75:
        /*0190*/ 	.word	index@(_Z8Mult_GPUPfS_S_S_iii)
        /*0194*/ 	.word	0x00000000
.L_76:


//--------------------- .nv.compat                --------------------------
	.section	.nv.compat,"",@"SHT_CUDA_COMPAT_INFO"
	.align	4
        /*0000*/ 	.byte	0x02, 0x09, 0x00, 0x00, 0x02, 0x02, 0x01, 0x00, 0x02, 0x05, 0x05, 0x00, 0x03, 0x07, 0x01, 0x01
        /*0010*/ 	.byte	0x02, 0x03, 0x00, 0x00, 0x02, 0x06, 0x01, 0x00, 0x04, 0x0b, 0x08, 0x00, 0x01, 0x00, 0x00, 0x00
        /*0020*/ 	.byte	0x00, 0x00, 0x00, 0x00


//--------------------- .nv.info._Z19weight_b_update_GPUPfS_iif --------------------------
	.section	.nv.info._Z19weight_b_update_GPUPfS_iif,"",@"SHT_CUDA_INFO"
	.sectionflags	@""
	.align	4


	//----- nvinfo : EIATTR_CUDA_API_VERSION
	.align		4
        /*0000*/ 	.byte	0x04, 0x37
        /*0002*/ 	.short	(.L_78 - .L_77)
.L_77:
        /*0004*/ 	.word	0x00000082


	//----- nvinfo : EIATTR_KPARAM_INFO
	.align		4
.L_78:
        /*0008*/ 	.byte	0x04, 0x17
        /*000a*/ 	.short	(.L_80 - .L_79)
.L_79:
        /*000c*/ 	.word	0x00000000
        /*0010*/ 	.short	0x0004
        /*0012*/ 	.short	0x0018
        /*0014*/ 	.byte	0x00, 0xf0, 0x11, 0x00


	//----- nvinfo : EIATTR_KPARAM_INFO
	.align		4
.L_80:
        /*0018*/ 	.byte	0x04, 0x17
        /*001a*/ 	.short	(.L_82 - .L_81)
.L_81:
        /*001c*/ 	.word	0x00000000
        /*0020*/ 	.short	0x0003
        /*0022*/ 	.short	0x0014
        /*0024*/ 	.byte	0x00, 0xf0, 0x11, 0x00


	//----- nvinfo : EIATTR_KPARAM_INFO
	.align		4
.L_82:
        /*0028*/ 	.byte	0x04, 0x17
        /*002a*/ 	.short	(.L_84 - .L_83)
.L_83:
        /*002c*/ 	.word	0x00000000
        /*0030*/ 	.short	0x0002
        /*0032*/ 	.short	0x0010
        /*0034*/ 	.byte	0x00, 0xf0, 0x11, 0x00


	//----- nvinfo : EIATTR_KPARAM_INFO
	.align		4
.L_84:
        /*0038*/ 	.byte	0x04, 0x17
        /*003a*/ 	.short	(.L_86 - .L_85)
.L_85:
        /*003c*/ 	.word	0x00000000
        /*0040*/ 	.short	0x0001
        /*0042*/ 	.short	0x0008
        /*0044*/ 	.byte	0x00, 0xf5, 0x21, 0x00


	//----- nvinfo : EIATTR_KPARAM_INFO
	.align		4
.L_86:
        /*0048*/ 	.byte	0x04, 0x17
        /*004a*/ 	.short	(.L_88 - .L_87)
.L_87:
        /*004c*/ 	.word	0x00000000
        /*0050*/ 	.short	0x0000
        /*0052*/ 	.short	0x0000
        /*0054*/ 	.byte	0x00, 0xf5, 0x21, 0x00


	//----- nvinfo : EIATTR_SPARSE_MMA_MASK
	.align		4
.L_88:
        /*0058*/ 	.byte	0x03, 0x50
        /*005a*/ 	.short	0x0000


	//----- nvinfo : EIATTR_MAXREG_COUNT
	.align		4
        /*005c*/ 	.byte	0x03, 0x1b
        /*005e*/ 	.short	0x00ff


	//----- nvinfo : EIATTR_MERCURY_ISA_VERSION
	.align		4
        /*0060*/ 	.byte	0x03, 0x5f
        /*0062*/ 	.short	0x0101


	//----- nvinfo : EIATTR_VRC_CTA_INIT_COUNT
	.align		4
        /*0064*/ 	.byte	0x02, 0x4a
	.zero		1
	.zero		1


	//----- nvinfo : EIATTR_EXIT_INSTR_OFFSETS
	.align		4
        /*0068*/ 	.byte	0x04, 0x1c
        /*006a*/ 	.short	(.L_90 - .L_89)


	//   ....[0]....
.L_89:
        /*006c*/ 	.word	0x000000d0


	//   ....[1]....
        /*0070*/ 	.word	0x00000180


	//----- nvinfo : EIATTR_CBANK_PARAM_SIZE
	.align		4
.L_90:
        /*0074*/ 	.byte	0x03, 0x19
        /*0076*/ 	.short	0x001c


	//----- nvinfo : EIATTR_PARAM_CBANK
	.align		4
        /*0078*/ 	.byte	0x04, 0x0a
        /*007a*/ 	.short	(.L_92 - .L_91)
	.align		4
.L_91:
        /*007c*/ 	.word	index@(.nv.constant0._Z19weight_b_update_GPUPfS_iif)
        /*0080*/ 	.short	0x0380
        /*0082*/ 	.short	0x001c


	//----- nvinfo : EIATTR_SW_WAR
	.align		4
.L_92:
        /*0084*/ 	.byte	0x04, 0x36
        /*0086*/ 	.short	(.L_94 - .L_93)
.L_93:
        /*0088*/ 	.word	0x00000008
.L_94:


//--------------------- .nv.info._Z17weight_update_GPUPfS_ii --------------------------
	.section	.nv.info._Z17weight_update_GPUPfS_ii,"",@"SHT_CUDA_INFO"
	.sectionflags	@""
	.align	4


	//----- nvinfo : EIATTR_CUDA_API_VERSION
	.align		4
        /*0000*/ 	.byte	0x04, 0x37
        /*0002*/ 	.short	(.L_96 - .L_95)
.L_95:
        /*0004*/ 	.word	0x00000082


	//----- nvinfo : EIATTR_KPARAM_INFO
	.align		4
.L_96:
        /*0008*/ 	.byte	0x04, 0x17
        /*000a*/ 	.short	(.L_98 - .L_97)
.L_97:
        /*000c*/ 	.word	0x00000000
        /*0010*/ 	.short	0x0003
        /*0012*/ 	.short	0x0014
        /*0014*/ 	.byte	0x00, 0xf0, 0x11, 0x00


	//----- nvinfo : EIATTR_KPARAM_INFO
	.align		4
.L_98:
        /*0018*/ 	.byte	0x04, 0x17
        /*001a*/ 	.short	(.L_100 - .L_99)
.L_99:
        /*001c*/ 	.word	0x00000000
        /*0020*/ 	.short	0x0002
        /*0022*/ 	.short	0x0010
        /*0024*/ 	.byte	0x00, 0xf0, 0x11, 0x00


	//----- nvinfo : EIATTR_KPARAM_INFO
	.align		4
.L_100:
        /*0028*/ 	.byte	0x04, 0x17
        /*002a*/ 	.short	(.L_102 - .L_101)
.L_101:
        /*002c*/ 	.word	0x00000000
        /*0030*/ 	.short	0x0001
        /*0032*/ 	.short	0x0008
        /*0034*/ 	.byte	0x00, 0xf5, 0x21, 0x00


	//----- nvinfo : EIATTR_KPARAM_INFO
	.align		4
.L_102:
        /*0038*/ 	.byte	0x04, 0x17
        /*003a*/ 	.short	(.L_104 - .L_103)
.L_103:
        /*003c*/ 	.word	0x00000000
        /*0040*/ 	.short	0x0000
        /*0042*/ 	.short	0x0000
        /*0044*/ 	.byte	0x00, 0xf5, 0x21, 0x00


	//----- nvinfo : EIATTR_SPARSE_MMA_MASK
	.align		4
.L_104:
        /*0048*/ 	.byte	0x03, 0x50
        /*004a*/ 	.short	0x0000


	//----- nvinfo : EIATTR_MAXREG_COUNT
	.align		4
        /*004c*/ 	.byte	0x03, 0x1b
        /*004e*/ 	.short	0x00ff


	//----- nvinfo : EIATTR_MERCURY_ISA_VERSION
	.align		4
        /*0050*/ 	.byte	0x03, 0x5f
        /*0052*/ 	.short	0x0101


	//----- nvinfo : EIATTR_VRC_CTA_INIT_COUNT
	.align		4
        /*0054*/ 	.byte	0x02, 0x4a
	.zero		1
	.zero		1


	//----- nvinfo : EIATTR_EXIT_INSTR_OFFSETS
	.align		4
        /*0058*/ 	.byte	0x04, 0x1c
        /*005a*/ 	.short	(.L_106 - .L_105)


	//   ....[0]....
.L_105:
        /*005c*/ 	.word	0x000000d0


	//   ....[1]....
        /*0060*/ 	.word	0x00000170


	//----- nvinfo : EIATTR_CBANK_PARAM_SIZE
	.align		4
.L_106:
        /*0064*/ 	.byte	0x03, 0x19
        /*0066*/ 	.short	0x0018


	//----- nvinfo : EIATTR_PARAM_CBANK
	.align		4
        /*0068*/ 	.byte	0x04, 0x0a
        /*006a*/ 	.short	(.L_108 - .L_107)
	.align		4
.L_107:
        /*006c*/ 	.word	index@(.nv.constant0._Z17weight_update_GPUPfS_ii)
        /*0070*/ 	.short	0x0380
        /*0072*/ 	.short	0x0018


	//----- nvinfo : EIATTR_SW_WAR
	.align		4
.L_108:
        /*0074*/ 	.byte	0x04, 0x36
        /*0076*/ 	.short	(.L_110 - .L_109)
.L_109:
        /*0078*/ 	.word	0x00000008
.L_110:


//--------------------- .nv.info._Z15initialize_gradPfS_i --------------------------
	.section	.nv.info._Z15initialize_gradPfS_i,"",@"SHT_CUDA_INFO"
	.sectionflags	@""
	.align	4


	//----- nvinfo : EIATTR_CUDA_API_VERSION
	.align		4
        /*0000*/ 	.byte	0x04, 0x37
        /*0002*/ 	.short	(.L_112 - .L_111)
.L_111:
        /*0004*/ 	.word	0x00000082


	//----- nvinfo : EIATTR_KPARAM_INFO
	.align		4
.L_112:
        /*0008*/ 	.byte	0x04, 0x17
        /*000a*/ 	.short	(.L_114 - .L_113)
.L_113:
        /*000c*/ 	.word	0x00000000
        /*0010*/ 	.short	0x0002
        /*0012*/ 	.short	0x0010
        /*0014*/ 	.byte	0x00, 0xf0, 0x11, 0x00


	//----- nvinfo : EIATTR_KPARAM_INFO
	.align		4
.L_114:
        /*0018*/ 	.byte	0x04, 0x17
        /*001a*/ 	.short	(.L_116 - .L_115)
.L_115:
        /*001c*/ 	.word	0x00000000
        /*0020*/ 	.short	0x0001
        /*0022*/ 	.short	0x0008
        /*0024*/ 	.byte	0x00, 0xf5, 0x21, 0x00


	//----- nvinfo : EIATTR_KPARAM_INFO
	.align		4
.L_116:
        /*0028*/ 	.byte	0x04, 0x17
        /*002a*/ 	.short	(.L_118 - .L_117)
.L_117:
        /*002c*/ 	.word	0x00000000
        /*0030*/ 	.short	0x0000
        /*0032*/ 	.short	0x0000
        /*0034*/ 	.byte	0x00, 0xf5, 0x21, 0x00


	//----- nvinfo : EIATTR_SPARSE_MMA_MASK
	.align		4
.L_118:
        /*0038*/ 	.byte	0x03, 0x50
        /*003a*/ 	.short	0x0000


	//----- nvinfo : EIATTR_MAXREG_COUNT
	.align		4
        /*003c*/ 	.byte	0x03, 0x1b
        /*003e*/ 	.short	0x00ff


	//----- nvinfo : EIATTR_MERCURY_ISA_VERSION
	.align		4
        /*0040*/ 	.byte	0x03, 0x5f
        /*0042*/ 	.short	0x0101


	//----- nvinfo : EIATTR_VRC_CTA_INIT_COUNT
	.align		4
        /*0044*/ 	.byte	0x02, 0x4a
	.zero		1
	.zero		1


	//----- nvinfo : EIATTR_EXIT_INSTR_OFFSETS
	.align		4
        /*0048*/ 	.byte	0x04, 0x1c
        /*004a*/ 	.short	(.L_120 - .L_119)


	//   ....[0]....
.L_119:
        /*004c*/ 	.word	0x000000d0


	//   ....[1]....
        /*0050*/ 	.word	0x00000150


	//----- nvinfo : EIATTR_CBANK_PARAM_SIZE
	.align		4
.L_120:
        /*0054*/ 	.byte	0x03, 0x19
        /*0056*/ 	.short	0x0014


	//----- nvinfo : EIATTR_PARAM_CBANK
	.align		4
        /*0058*/ 	.byte	0x04, 0x0a
        /*005a*/ 	.short	(.L_122 - .L_121)
	.align		4
.L_121:
        /*005c*/ 	.word	index@(.nv.constant0._Z15initialize_gradPfS_i)
        /*0060*/ 	.short	0x0380
        /*0062*/ 	.short	0x0014


	//----- nvinfo : EIATTR_SW_WAR
	.align		4
.L_122:
        /*0064*/ 	.byte	0x04, 0x36
        /*0066*/ 	.short	(.L_124 - .L_123)
.L_123:
        /*0068*/ 	.word	0x00000008
.L_124:


//--------------------- .nv.info._Z10grad_b_GPUPfS_S_i --------------------------
	.section	.nv.info._Z10grad_b_GPUPfS_S_i,"",@"SHT_CUDA_INFO"
	.sectionflags	@""
	.align	4


	//----- nvinfo : EIATTR_CUDA_API_VERSION
	.align		4
        /*0000*/ 	.byte	0x04, 0x37
        /*0002*/ 	.short	(.L_126 - .L_125)
.L_125:
        /*0004*/ 	.word	0x00000082


	//----- nvinfo : EIATTR_KPARAM_INFO
	.align		4
.L_126:
        /*0008*/ 	.byte	0x04, 0x17
        /*000a*/ 	.short	(.L_128 - .L_127)
.L_127:
        /*000c*/ 	.word	0x00000000
        /*0010*/ 	.short	0x0003
        /*0012*/ 	.short	0x0018
        /*0014*/ 	.byte	0x00, 0xf0, 0x11, 0x00


	//----- nvinfo : EIATTR_KPARAM_INFO
	.align		4
.L_128:
        /*0018*/ 	.byte	0x04, 0x17
        /*001a*/ 	.short	(.L_130 - .L_129)
.L_129:
        /*001c*/ 	.word	0x00000000
        /*0020*/ 	.short	0x0002
        /*0022*/ 	.short	0x0010
        /*0024*/ 	.byte	0x00, 0xf5, 0x21, 0x00


	//----- nvinfo : EIATTR_KPARAM_INFO
	.align		4
.L_130:
        /*0028*/ 	.byte	0x04, 0x17
        /*002a*/ 	.short	(.L_132 - .L_131)
.L_131:
        /*002c*/ 	.word	0x00000000
        /*0030*/ 	.short	0x0001
        /*0032*/ 	.short	0x0008
        /*0034*/ 	.byte	0x00, 0xf5, 0x21, 0x00


	//----- nvinfo : EIATTR_KPARAM_INFO
	.align		4
.L_132:
        /*0038*/ 	.byte	0x04, 0x17
        /*003a*/ 	.short	(.L_134 - .L_133)
.L_133:
        /*003c*/ 	.word	0x00000000
        /*0040*/ 	.short	0x0000
        /*0042*/ 	.short	0x0000
        /*0044*/ 	.byte	0x00, 0xf5, 0x21, 0x00


	//----- nvinfo : EIATTR_SPARSE_MMA_MASK
	.align		4
.L_134:
        /*0048*/ 	.byte	0x03, 0x50
        /*004a*/ 	.short	0x0000


	//----- nvinfo : EIATTR_MAXREG_COUNT
	.align		4
        /*004c*/ 	.byte	0x03, 0x1b
        /*004e*/ 	.short	0x00ff


	//----- nvinfo : EIATTR_MERCURY_ISA_VERSION
	.align		4
        /*0050*/ 	.byte	0x03, 0x5f
        /*0052*/ 	.short	0x0101


	//----- nvinfo : EIATTR_VRC_CTA_INIT_COUNT
	.align		4
        /*0054*/ 	.byte	0x02, 0x4a
	.zero		1
	.zero		1


	//----- nvinfo : EIATTR_EXIT_INSTR_OFFSETS
	.align		4
        /*0058*/ 	.byte	0x04, 0x1c
        /*005a*/ 	.short	(.L_136 - .L_135)


	//   ....[0]....
.L_135:
        /*005c*/ 	.word	0x000000d0


	//   ....[1]....
        /*0060*/ 	.word	0x00000270


	//----- nvinfo : EIATTR_CRS_STACK_SIZE
	.align		4
.L_136:
        /*0064*/ 	.byte	0x04, 0x1e
        /*0066*/ 	.short	(.L_138 - .L_137)
.L_137:
        /*0068*/ 	.word	0x00000000


	//----- nvinfo : EIATTR_CBANK_PARAM_SIZE
	.align		4
.L_138:
        /*006c*/ 	.byte	0x03, 0x19
        /*006e*/ 	.short	0x001c


	//----- nvinfo : EIATTR_PARAM_CBANK
	.align		4
        /*0070*/ 	.byte	0x04, 0x0a
        /*0072*/ 	.short	(.L_140 - .L_139)
	.align		4
.L_139:
        /*0074*/ 	.word	index@(.nv.constant0._Z10grad_b_GPUPfS_S_i)
        /*0078*/ 	.short	0x0380
        /*007a*/ 	.short	0x001c


	//----- nvinfo : EIATTR_SW_WAR
	.align		4
.L_140:
        /*007c*/ 	.byte	0x04, 0x36
        /*007e*/ 	.short	(.L_142 - .L_141)
.L_141:
        /*0080*/ 	.word	0x00000008
.L_142:


//--------------------- .nv.info._Z8grad_GPUPfS_S_S_S_iif --------------------------
	.section	.nv.info._Z8grad_GPUPfS_S_S_S_iif,"",@"SHT_CUDA_INFO"
	.sectionflags	@""
	.align	4


	//----- nvinfo : EIATTR_CUDA_API_VERSION
	.align		4
        /*0000*/ 	.byte	0x04, 0x37
        /*0002*/ 	.short	(.L_144 - .L_143)
.L_143:
        /*0004*/ 	.word	0x00000082


	//----- nvinfo : EIATTR_KPARAM_INFO
	.align		4
.L_144:
        /*0008*/ 	.byte	0x04, 0x17
        /*000a*/ 	.short	(.L_146 - .L_145)
.L_145:
        /*000c*/ 	.word	0x00000000
        /*0010*/ 	.short	0x0007
        /*0012*/ 	.short	0x0030
        /*0014*/ 	.byte	0x00, 0xf0, 0x11, 0x00


	//----- nvinfo : EIATTR_KPARAM_INFO
	.align		4
.L_146:
        /*0018*/ 	.byte	0x04, 0x17
        /*001a*/ 	.short	(.L_148 - .L_147)
.L_147:
        /*001c*/ 	.word	0x00000000
        /*0020*/ 	.short	0x0006
        /*0022*/ 	.short	0x002c
        /*0024*/ 	.byte	0x00, 0xf0, 0x11, 0x00


	//----- nvinfo : EIATTR_KPARAM_INFO
	.align		4
.L_148:
        /*0028*/ 	.byte	0x04, 0x17
        /*002a*/ 	.short	(.L_150 - .L_149)
.L_149:
        /*002c*/ 	.word	0x00000000
        /*0030*/ 	.short	0x0005
        /*0032*/ 	.short	0x0028
        /*0034*/ 	.byte	0x00, 0xf0, 0x11, 0x00


	//----- nvinfo : EIATTR_KPARAM_INFO
	.align		4
.L_150:
        /*0038*/ 	.byte	0x04, 0x17
        /*003a*/ 	.short	(.L_152 - .L_151)
.L_151:
        /*003c*/ 	.word	0x00000000
        /*0040*/ 	.short	0x0004
        /*0042*/ 	.short	0x0020
        /*0044*/ 	.byte	0x00, 0xf5, 0x21, 0x00


	//----- nvinfo : EIATTR_KPARAM_INFO
	.align		4
.L_152:
        /*0048*/ 	.byte	0x04, 0x17
        /*004a*/ 	.short	(.L_154 - .L_153)
.L_153:
        /*004c*/ 	.word	0x00000000
        /*0050*/ 	.short	0x0003
        /*0052*/ 	.short	0x0018
        /*0054*/ 	.byte	0x00, 0xf5, 0x21, 0x00


	//----- nvinfo : EIATTR_KPARAM_INFO
	.align		4
.L_154:
        /*0058*/ 	.byte	0x04, 0x17
        /*005a*/ 	.short	(.L_156 - .L_155)
.L_155:
        /*005c*/ 	.word	0x00000000
        /*0060*/ 	.short	0x0002
        /*0062*/ 	.short	0x0010
        /*0064*/ 	.byte	0x00, 0xf5, 0x21, 0x00


	//----- nvinfo : EIATTR_KPARAM_INFO
	.align		4
.L_156:
        /*0068*/ 	.byte	0x04, 0x17
        /*006a*/ 	.short	(.L_158 - .L_157)
.L_157:
        /*006c*/ 	.word	0x00000000
        /*0070*/ 	.short	0x0001
        /*0072*/ 	.short	0x0008
        /*0074*/ 	.byte	0x00, 0xf5, 0x21, 0x00


	//----- nvinfo : EIATTR_KPARAM_INFO
	.align		4
.L_158:
        /*0078*/ 	.byte	0x04, 0x17
        /*007a*/ 	.short	(.L_160 - .L_159)
.L_159:
        /*007c*/ 	.word	0x00000000
        /*0080*/ 	.short	0x0000
        /*0082*/ 	.short	0x0000
        /*0084*/ 	.byte	0x00, 0xf5, 0x21, 0x00


	//----- nvinfo : EIATTR_SPARSE_MMA_MASK
	.align		4
.L_160:
        /*0088*/ 	.byte	0x03, 0x50
        /*008a*/ 	.short	0x0000


	//----- nvinfo : EIATTR_MAXREG_COUNT
	.align		4
        /*008c*/ 	.byte	0x03, 0x1b
        /*008e*/ 	.short	0x00ff


	//----- nvinfo : EIATTR_MERCURY_ISA_VERSION
	.align		4
        /*0090*/ 	.byte	0x03, 0x5f
        /*0092*/ 	.short	0x0101


	//----- nvinfo : EIATTR_VRC_CTA_INIT_COUNT
	.align		4
        /*0094*/ 	.byte	0x02, 0x4a
	.zero		1
	.zero		1


	//----- nvinfo : EIATTR_EXIT_INSTR_OFFSETS
	.align		4
        /*0098*/ 	.byte	0x04, 0x1c
        /*009a*/ 	.short	(.L_162 - .L_161)


	//   ....[0]....
.L_161:
        /*009c*/ 	.word	0x000000d0


	//   ....[1]....
        /*00a0*/ 	.word	0x00001300


	//----- nvinfo : EIATTR_CRS_STACK_SIZE
	.align		4
.L_162:
        /*00a4*/ 	.byte	0x04, 0x1e
        /*00a6*/ 	.short	(.L_164 - .L_163)
.L_163:
        /*00a8*/ 	.word	0x00000000


	//----- nvinfo : EIATTR_CBANK_PARAM_SIZE
	.align		4
.L_164:
        /*00ac*/ 	.byte	0x03, 0x19
        /*00ae*/ 	.short	0x0034


	//----- nvinfo : EIATTR_PARAM_CBANK
	.align		4
        /*00b0*/ 	.byte	0x04, 0x0a
        /*00b2*/ 	.short	(.L_166 - .L_165)
	.align		4
.L_165:
        /*00b4*/ 	.word	index@(.nv.constant0._Z8grad_GPUPfS_S_S_S_iif)
        /*00b8*/ 	.short	0x0380
        /*00ba*/ 	.short	0x0034


	//----- nvinfo : EIATTR_SW_WAR
	.align		4
.L_166:
        /*00bc*/ 	.byte	0x04, 0x36
        /*00be*/ 	.short	(.L_168 - .L_167)
.L_167:
        /*00c0*/ 	.word	0x00000008
.L_168:


//--------------------- .nv.info._Z6dz_GPUPfS_S_S_S_i --------------------------
	.section	.nv.info._Z6dz_GPUPfS_S_S_S_i,"",@"SHT_CUDA_INFO"
	.sectionflags	@""
	.align	4


	//----- nvinfo : EIATTR_CUDA_API_VERSION
	.align		4
        /*0000*/ 	.byte	0x04, 0x37
        /*0002*/ 	.short	(.L_170 - .L_169)
.L_169:
        /*0004*/ 	.word	0x00000082


	//----- nvinfo : EIATTR_KPARAM_INFO
	.align		4
.L_170:
        /*0008*/ 	.byte	0x04, 0x17
        /*000a*/ 	.short	(.L_172 - .L_171)
.L_171:
        /*000c*/ 	.word	0x00000000
        /*0010*/ 	.short	0x0005
        /*0012*/ 	.short	0x0028
        /*0014*/ 	.byte	0x00, 0xf0, 0x11, 0x00


	//----- nvinfo : EIATTR_KPARAM_INFO
	.align		4
.L_172:
        /*0018*/ 	.byte	0x04, 0x17
        /*001a*/ 	.short	(.L_174 - .L_173)
.L_173:
        /*001c*/ 	.word	0x00000000
        /*0020*/ 	.short	0x0004
        /*0022*/ 	.short	0x0020
        /*0024*/ 	.byte	0x00, 0xf5, 0x21, 0x00


	//----- nvinfo : EIATTR_KPARAM_INFO
	.align		4
.L_174:
        /*0028*/ 	.byte	0x04, 0x17
        /*002a*/ 	.short	(.L_176 - .L_175)
.L_175:
        /*002c*/ 	.word	0x00000000
        /*0030*/ 	.short	0x0003
        /*0032*/ 	.short	0x0018
        /*0034*/ 	.byte	0x00, 0xf5, 0x21, 0x00


	//----- nvinfo : EIATTR_KPARAM_INFO
	.align		4
.L_176:
        /*0038*/ 	.byte	0x04, 0x17
        /*003a*/ 	.short	(.L_178 - .L_177)
.L_177:
        /*003c*/ 	.word	0x00000000
        /*0040*/ 	.short	0x0002
        /*0042*/ 	.short	0x0010
        /*0044*/ 	.byte	0x00, 0xf5, 0x21, 0x00


	//----- nvinfo : EIATTR_KPARAM_INFO
	.align		4
.L_178:
        /*0048*/ 	.byte	0x04, 0x17
        /*004a*/ 	.short	(.L_180 - .L_179)
.L_179:
        /*004c*/ 	.word	0x00000000
        /*0050*/ 	.short	0x0001
        /*0052*/ 	.short	0x0008
        /*0054*/ 	.byte	0x00, 0xf5, 0x21, 0x00


	//----- nvinfo : EIATTR_KPARAM_INFO
	.align		4
.L_180:
        /*0058*/ 	.byte	0x04, 0x17
        /*005a*/ 	.short	(.L_182 - .L_181)
.L_181:
        /*005c*/ 	.word	0x00000000
        /*0060*/ 	.short	0x0000
        /*0062*/ 	.short	0x0000
        /*0064*/ 	.byte	0x00, 0xf5, 0x21, 0x00


	//----- nvinfo : EIATTR_SPARSE_MMA_MASK
	.align		4
.L_182:
        /*0068*/ 	.byte	0x03, 0x50
        /*006a*/ 	.short	0x0000


	//----- nvinfo : EIATTR_MAXREG_COUNT
	.align		4
        /*006c*/ 	.byte	0x03, 0x1b
        /*006e*/ 	.short	0x00ff


	//----- nvinfo : EIATTR_MERCURY_ISA_VERSION
	.align		4
        /*0070*/ 	.byte	0x03, 0x5f
        /*0072*/ 	.short	0x0101


	//----- nvinfo : EIATTR_VRC_CTA_INIT_COUNT
	.align		4
        /*0074*/ 	.byte	0x02, 0x4a
	.zero		1
	.zero		1


	//----- nvinfo : EIATTR_EXIT_INSTR_OFFSETS
	.align		4
        /*0078*/ 	.byte	0x04, 0x1c
        /*007a*/ 	.short	(.L_184 - .L_183)


	//   ....[0]....
.L_183:
        /*007c*/ 	.word	0x000000d0


	//   ....[1]....
        /*0080*/ 	.word	0x000001a0


	//   ....[2]....
        /*0084*/ 	.word	0x00000220


	//----- nvinfo : EIATTR_CRS_STACK_SIZE
	.align		4
.L_184:
        /*0088*/ 	.byte	0x04, 0x1e
        /*008a*/ 	.short	(.L_186 - .L_185)
.L_185:
        /*008c*/ 	.word	0x00000000


	//----- nvinfo : EIATTR_CBANK_PARAM_SIZE
	.align		4
.L_186:
        /*0090*/ 	.byte	0x03, 0x19
        /*0092*/ 	.short	0x002c


	//----- nvinfo : EIATTR_PARAM_CBANK
	.align		4
        /*0094*/ 	.byte	0x04, 0x0a
        /*0096*/ 	.short	(.L_188 - .L_187)
	.align		4
.L_187:
        /*0098*/ 	.word	index@(.nv.constant0._Z6dz_GPUPfS_S_S_S_i)
        /*009c*/ 	.short	0x0380
        /*009e*/ 	.short	0x002c


	//----- nvinfo : EIATTR_SW_WAR
	.align		4
.L_188:
        /*00a0*/ 	.byte	0x04, 0x36
        /*00a2*/ 	.short	(.L_190 - .L_189)
.L_189:
        /*00a4*/ 	.word	0x00000008
.L_190:


//--------------------- .nv.info._Z13initialize_dzPfS_i --------------------------
	.section	.nv.info._Z13initialize_dzPfS_i,"",@"SHT_CUDA_INFO"
	.sectionflags	@""
	.align	4


	//----- nvinfo : EIATTR_CUDA_API_VERSION
	.align		4
        /*0000*/ 	.byte	0x04, 0x37
        /*0002*/ 	.short	(.L_192 - .L_191)
.L_191:
        /*0004*/ 	.word	0x00000082


	//----- nvinfo : EIATTR_KPARAM_INFO
	.align		4
.L_192:
        /*0008*/ 	.byte	0x04, 0x17
        /*000a*/ 	.short	(.L_194 - .L_193)
.L_193:
        /*000c*/ 	.word	0x00000000
        /*0010*/ 	.short	0x0002
        /*0012*/ 	.short	0x0010
        /*0014*/ 	.byte	0x00, 0xf0, 0x11, 0x00


	//----- nvinfo : EIATTR_KPARAM_INFO
	.align		4
.L_194:
        /*0018*/ 	.byte	0x04, 0x17
        /*001a*/ 	.short	(.L_196 - .L_195)
.L_195:
        /*001c*/ 	.word	0x00000000
        /*0020*/ 	.short	0x0001
        /*0022*/ 	.short	0x0008
        /*0024*/ 	.byte	0x00, 0xf5, 0x21, 0x00


	//----- nvinfo : EIATTR_KPARAM_INFO
	.align		4
.L_196:
        /*0028*/ 	.byte	0x04, 0x17
        /*002a*/ 	.short	(.L_198 - .L_197)
.L_197:
        /*002c*/ 	.word	0x00000000
        /*0030*/ 	.short	0x0000
        /*0032*/ 	.short	0x0000
        /*0034*/ 	.byte	0x00, 0xf5, 0x21, 0x00


	//----- nvinfo : EIATTR_SPARSE_MMA_MASK
	.align		4
.L_198:
        /*0038*/ 	.byte	0x03, 0x50
        /*003a*/ 	.short	0x0000


	//----- nvinfo : EIATTR_MAXREG_COUNT
	.align		4
        /*003c*/ 	.byte	0x03, 0x1b
        /*003e*/ 	.short	0x00ff


	//----- nvinfo : EIATTR_MERCURY_ISA_VERSION
	.align		4
        /*0040*/ 	.byte	0x03, 0x5f
        /*0042*/ 	.short	0x0101


	//----- nvinfo : EIATTR_VRC_CTA_INIT_COUNT
	.align		4
        /*0044*/ 	.byte	0x02, 0x4a
	.zero		1
	.zero		1


	//----- nvinfo : EIATTR_EXIT_INSTR_OFFSETS
	.align		4
        /*0048*/ 	.byte	0x04, 0x1c
        /*004a*/ 	.short	(.L_200 - .L_199)


	//   ....[0]....
.L_199:
        /*004c*/ 	.word	0x000000d0


	//   ....[1]....
        /*0050*/ 	.word	0x00000150


	//----- nvinfo : EIATTR_CBANK_PARAM_SIZE
	.align		4
.L_200:
        /*0054*/ 	.byte	0x03, 0x19
        /*0056*/ 	.short	0x0014


	//----- nvinfo : EIATTR_PARAM_CBANK
	.align		4
        /*0058*/ 	.byte	0x04, 0x0a
        /*005a*/ 	.short	(.L_202 - .L_201)
	.align		4
.L_201:
        /*005c*/ 	.word	index@(.nv.constant0._Z13initialize_dzPfS_i)
        /*0060*/ 	.short	0x0380
        /*0062*/ 	.short	0x0014


	//----- nvinfo : EIATTR_SW_WAR
	.align		4
.L_202:
        /*0064*/ 	.byte	0x04, 0x36
        /*0066*/ 	.short	(.L_204 - .L_203)
.L_203:
        /*0068*/ 	.word	0x00000008
.L_204:


//--------------------- .nv.info._Z17sigmoid_minus_GPUPfS_i --------------------------
	.section	.nv.info._Z17sigmoid_minus_GPUPfS_i,"",@"SHT_CUDA_INFO"
	.sectionflags	@""
	.align	4


	//----- nvinfo : EIATTR_CUDA_API_VERSION
	.align		4
        /*0000*/ 	.byte	0x04, 0x37
        /*0002*/ 	.short	(.L_206 - .L_205)
.L_205:
        /*0004*/ 	.word	0x00000082


	//----- nvinfo : EIATTR_KPARAM_INFO
	.align		4
.L_206:
        /*0008*/ 	.byte	0x04, 0x17
        /*000a*/ 	.short	(.L_208 - .L_207)
.L_207:
        /*000c*/ 	.word	0x00000000
        /*0010*/ 	.short	0x0002
        /*0012*/ 	.short	0x0010
        /*0014*/ 	.byte	0x00, 0xf0, 0x11, 0x00


	//----- nvinfo : EIATTR_KPARAM_INFO
	.align		4
.L_208:
        /*0018*/ 	.byte	0x04, 0x17
        /*001a*/ 	.short	(.L_210 - .L_209)
.L_209:
        /*001c*/ 	.word	0x00000000
        /*0020*/ 	.short	0x0001
        /*0022*/ 	.short	0x0008
        /*0024*/ 	.byte	0x00, 0xf5, 0x21, 0x00


	//----- nvinfo : EIATTR_KPARAM_INFO
	.align		4
.L_210:
        /*0028*/ 	.byte	0x04, 0x17
        /*002a*/ 	.short	(.L_212 - .L_211)
.L_211:
        /*002c*/ 	.word	0x00000000
        /*0030*/ 	.short	0x0000
        /*0032*/ 	.short	0x0000
        /*0034*/ 	.byte	0x00, 0xf5, 0x21, 0x00


	//----- nvinfo : EIATTR_SPARSE_MMA_MASK
	.align		4
.L_212:
        /*0038*/ 	.byte	0x03, 0x50
        /*003a*/ 	.short	0x0000


	//----- nvinfo : EIATTR_MAXREG_COUNT
	.align		4
        /*003c*/ 	.byte	0x03, 0x1b
        /*003e*/ 	.short	0x00ff


	//----- nvinfo : EIATTR_MERCURY_ISA_VERSION
	.align		4
        /*0040*/ 	.byte	0x03, 0x5f
        /*0042*/ 	.short	0x0101


	//----- nvinfo : EIATTR_VRC_CTA_INIT_COUNT
	.align		4
        /*0044*/ 	.byte	0x02, 0x4a
	.zero		1
	.zero		1


	//----- nvinfo : EIATTR_EXIT_INSTR_OFFSETS
	.align		4
        /*0048*/ 	.byte	0x04, 0x1c
        /*004a*/ 	.short	(.L_214 - .L_213)


	//   ....[0]....
.L_213:
        /*004c*/ 	.word	0x000000d0


	//   ....[1]....
        /*0050*/ 	.word	0x00000160


	//   ....[2]....
        /*0054*/ 	.word	0x000001c0


	//   ....[3]....
        /*0058*/ 	.word	0x000006d0


	//----- nvinfo : EIATTR_CRS_STACK_SIZE
	.align		4
.L_214:
        /*005c*/ 	.byte	0x04, 0x1e
        /*005e*/ 	.short	(.L_216 - .L_215)
.L_215:
        /*0060*/ 	.word	0x00000000


	//----- nvinfo : EIATTR_CBANK_PARAM_SIZE
	.align		4
.L_216:
        /*0064*/ 	.byte	0x03, 0x19
        /*0066*/ 	.short	0x0014


	//----- nvinfo : EIATTR_PARAM_CBANK
	.align		4
        /*0068*/ 	.byte	0x04, 0x0a
        /*006a*/ 	.short	(.L_218 - .L_217)
	.align		4
.L_217:
        /*006c*/ 	.word	index@(.nv.constant0._Z17sigmoid_minus_GPUPfS_i)
        /*0070*/ 	.short	0x0380
        /*0072*/ 	.short	0x0014


	//----- nvinfo : EIATTR_SW_WAR
	.align		4
.L_218:
        /*0074*/ 	.byte	0x04, 0x36
        /*0076*/ 	.short	(.L_220 - .L_219)
.L_219:
        /*0078*/ 	.word	0x00000008
.L_220:


//--------------------- .nv.info._Z11sigmoid_GPUPfS_i --------------------------
	.section	.nv.info._Z11sigmoid_GPUPfS_i,"",@"SHT_CUDA_INFO"
	.sectionflags	@""
	.align	4


	//----- nvinfo : EIATTR_CUDA_API_VERSION
	.align		4
        /*0000*/ 	.byte	0x04, 0x37
        /*0002*/ 	.short	(.L_222 - .L_221)
.L_221:
        /*0004*/ 	.word	0x00000082


	//----- nvinfo : EIATTR_KPARAM_INFO
	.align		4
.L_222:
        /*0008*/ 	.byte	0x04, 0x17
        /*000a*/ 	.short	(.L_224 - .L_223)
.L_223:
        /*000c*/ 	.word	0x00000000
        /*0010*/ 	.short	0x0002
        /*0012*/ 	.short	0x0010
        /*0014*/ 	.byte	0x00, 0xf0, 0x11, 0x00


	//----- nvinfo : EIATTR_KPARAM_INFO
	.align		4
.L_224:
        /*0018*/ 	.byte	0x04, 0x17
        /*001a*/ 	.short	(.L_226 - .L_225)
.L_225:
        /*001c*/ 	.word	0x00000000
        /*0020*/ 	.short	0x0001
        /*0022*/ 	.short	0x0008
        /*0024*/ 	.byte	0x00, 0xf5, 0x21, 0x00


	//----- nvinfo : EIATTR_KPARAM_INFO
	.align		4
.L_226:
        /*0028*/ 	.byte	0x04, 0x17
        /*002a*/ 	.short	(.L_228 - .L_227)
.L_227:
        /*002c*/ 	.word	0x00000000
        /*0030*/ 	.short	0x0000
        /*0032*/ 	.short	0x0000
        /*0034*/ 	.byte	0x00, 0xf5, 0x21, 0x00


	//----- nvinfo : EIATTR_SPARSE_MMA_MASK
	.align		4
.L_228:
        /*0038*/ 	.byte	0x03, 0x50
        /*003a*/ 	.short	0x0000


	//----- nvinfo : EIATTR_MAXREG_COUNT
	.align		4
        /*003c*/ 	.byte	0x03, 0x1b
        /*003e*/ 	.short	0x00ff


	//----- nvinfo : EIATTR_MERCURY_ISA_VERSION
	.align		4
        /*0040*/ 	.byte	0x03, 0x5f
        /*0042*/ 	.short	0x0101


	//----- nvinfo : EIATTR_VRC_CTA_INIT_COUNT
	.align		4
        /*0044*/ 	.byte	0x02, 0x4a
	.zero		1
	.zero		1


	//----- nvinfo : EIATTR_EXIT_INSTR_OFFSETS
	.align		4
        /*0048*/ 	.byte	0x04, 0x1c
        /*004a*/ 	.short	(.L_230 - .L_229)


	//   ....[0]....
.L_229:
        /*004c*/ 	.word	0x000000d0


	//   ....[1]....
        /*0050*/ 	.word	0x00000170


	//   ....[2]....
        /*0054*/ 	.word	0x000001c0


	//   ....[3]....
        /*0058*/ 	.word	0x000006d0


	//----- nvinfo : EIATTR_CRS_STACK_SIZE
	.align		4
.L_230:
        /*005c*/ 	.byte	0x04, 0x1e
        /*005e*/ 	.short	(.L_232 - .L_231)
.L_231:
        /*0060*/ 	.word	0x00000000


	//----- nvinfo : EIATTR_CBANK_PARAM_SIZE
	.align		4
.L_232:
        /*0064*/ 	.byte	0x03, 0x19
        /*0066*/ 	.short	0x0014


	//----- nvinfo : EIATTR_PARAM_CBANK
	.align		4
        /*0068*/ 	.byte	0x04, 0x0a
        /*006a*/ 	.short	(.L_234 - .L_233)
	.align		4
.L_233:
        /*006c*/ 	.word	index@(.nv.constant0._Z11sigmoid_GPUPfS_i)
        /*0070*/ 	.short	0x0380
        /*0072*/ 	.short	0x0014


	//----- nvinfo : EIATTR_SW_WAR
	.align		4
.L_234:
        /*0074*/ 	.byte	0x04, 0x36
        /*0076*/ 	.short	(.L_236 - .L_235)
.L_235:
        /*0078*/ 	.word	0x00000008
.L_236:


//--------------------- .nv.info._Z8Mult_GPUPfS_S_S_iii --------------------------
	.section	.nv.info._Z8Mult_GPUPfS_S_S_iii,"",@"SHT_CUDA_INFO"
	.sectionflags	@""
	.align	4


	//----- nvinfo : EIATTR_CUDA_API_VERSION
	.align		4
        /*0000*/ 	.byte	0x04, 0x37
        /*0002*/ 	.short	(.L_238 - .L_237)
.L_237:
        /*0004*/ 	.word	0x00000082


	//----- nvinfo : EIATTR_KPARAM_INFO
	.align		4
.L_238:
        /*0008*/ 	.byte	0x04, 0x17
        /*000a*/ 	.short	(.L_240 - .L_239)
.L_239:
        /*000c*/ 	.word	0x00000000
        /*0010*/ 	.short	0x0006
        /*0012*/ 	.short	0x0028
        /*0014*/ 	.byte	0x00, 0xf0, 0x11, 0x00


	//----- nvinfo : EIATTR_KPARAM_INFO
	.align		4
.L_240:
        /*0018*/ 	.byte	0x04, 0x17
        /*001a*/ 	.short	(.L_242 - .L_241)
.L_241:
        /*001c*/ 	.word	0x00000000
        /*0020*/ 	.short	0x0005
        /*0022*/ 	.short	0x0024
        /*0024*/ 	.byte	0x00, 0xf0, 0x11, 0x00


	//----- nvinfo : EIATTR_KPARAM_INFO
	.align		4
.L_242:
        /*0028*/ 	.byte	0x04, 0x17
        /*002a*/ 	.short	(.L_244 - .L_243)
.L_243:
        /*002c*/ 	.word	0x00000000
        /*0030*/ 	.short	0x0004
        /*0032*/ 	.short	0x0020
        /*0034*/ 	.byte	0x00, 0xf0, 0x11, 0x00


	//----- nvinfo : EIATTR_KPARAM_INFO
	.align		4
.L_244:
        /*0038*/ 	.byte	0x04, 0x17
        /*003a*/ 	.short	(.L_246 - .L_245)
.L_245:
        /*003c*/ 	.word	0x00000000
        /*0040*/ 	.short	0x0003
        /*0042*/ 	.short	0x0018
        /*0044*/ 	.byte	0x00, 0xf5, 0x21, 0x00


	//----- nvinfo : EIATTR_KPARAM_INFO
	.align		4
.L_246:
        /*0048*/ 	.byte	0x04, 0x17
        /*004a*/ 	.short	(.L_248 - .L_247)
.L_247:
        /*004c*/ 	.word	0x00000000
        /*0050*/ 	.short	0x0002
        /*0052*/ 	.short	0x0010
        /*0054*/ 	.byte	0x00, 0xf5, 0x21, 0x00


	//----- nvinfo : EIATTR_KPARAM_INFO
	.align		4
.L_248:
        /*0058*/ 	.byte	0x04, 0x17
        /*005a*/ 	.short	(.L_250 - .L_249)
.L_249:
        /*005c*/ 	.word	0x00000000
        /*0060*/ 	.short	0x0001
        /*0062*/ 	.short	0x0008
        /*0064*/ 	.byte	0x00, 0xf5, 0x21, 0x00


	//----- nvinfo : EIATTR_KPARAM_INFO
	.align		4
.L_250:
        /*0068*/ 	.byte	0x04, 0x17
        /*006a*/ 	.short	(.L_252 - .L_251)
.L_251:
        /*006c*/ 	.word	0x00000000
        /*0070*/ 	.short	0x0000
        /*0072*/ 	.short	0x0000
        /*0074*/ 	.byte	0x00, 0xf5, 0x21, 0x00


	//----- nvinfo : EIATTR_SPARSE_MMA_MASK
	.align		4
.L_252:
        /*0078*/ 	.byte	0x03, 0x50
        /*007a*/ 	.short	0x0000


	//----- nvinfo : EIATTR_MAXREG_COUNT
	.align		4
        /*007c*/ 	.byte	0x03, 0x1b
        /*007e*/ 	.short	0x00ff


	//----- nvinfo : EIATTR_MERCURY_ISA_VERSION
	.align		4
        /*0080*/ 	.byte	0x03, 0x5f
        /*0082*/ 	.short	0x0101


	//----- nvinfo : EIATTR_VRC_CTA_INIT_COUNT
	.align		4
        /*0084*/ 	.byte	0x02, 0x4a
	.zero		1
	.zero		1


	//----- nvinfo : EIATTR_EXIT_INSTR_OFFSETS
	.align		4
        /*0088*/ 	.byte	0x04, 0x1c
        /*008a*/ 	.short	(.L_254 - .L_253)


	//   ....[0]....
.L_253:
        /*008c*/ 	.word	0x000000f0


	//   ....[1]....
        /*0090*/ 	.word	0x00000b70


	//----- nvinfo : EIATTR_CBANK_PARAM_SIZE
	.align		4
.L_254:
        /*0094*/ 	.byte	0x03, 0x19
        /*0096*/ 	.short	0x002c


	//----- nvinfo : EIATTR_PARAM_CBANK
	.align		4
        /*0098*/ 	.byte	0x04, 0x0a
        /*009a*/ 	.short	(.L_256 - .L_255)
	.align		4
.L_255:
        /*009c*/ 	.word	index@(.nv.constant0._Z8Mult_GPUPfS_S_S_iii)
        /*00a0*/ 	.short	0x0380
        /*00a2*/ 	.short	0x002c


	//----- nvinfo : EIATTR_SW_WAR
	.align		4
.L_256:
        /*00a4*/ 	.byte	0x04, 0x36
        /*00a6*/ 	.short	(.L_258 - .L_257)
.L_257:
        /*00a8*/ 	.word	0x00000008
.L_258:


//--------------------- .nv.callgraph             --------------------------
	.section	.nv.callgraph,"",@"SHT_CUDA_CALLGRAPH"
	.align	4
	.sectionentsize	8
	.align		4
        /*0000*/ 	.word	0x00000000
	.align		4
        /*0004*/ 	.word	0xffffffff
	.align		4
        /*0008*/ 	.word	0x00000000
	.align		4
        /*000c*/ 	.word	0xfffffffe
	.align		4
        /*0010*/ 	.word	0x00000000
	.align		4
        /*0014*/ 	.word	0xfffffffd
	.align		4
        /*0018*/ 	.word	0x00000000
	.align		4
        /*001c*/ 	.word	0xfffffffc


//--------------------- .nv.constant4             --------------------------
	.section	.nv.constant4,"a",@progbits
	.align	8
	.align		8
.nv.constant4:
        /*0000*/ 	.dword	precalc_xorwow_matrix
	.align		8
        /*0008*/ 	.dword	precalc_xorwow_offset_matrix
	.align		8
        /*0010*/ 	.dword	mrg32k3aM1
	.align		8
        /*0018*/ 	.dword	mrg32k3aM2
	.align		8
        /*0020*/ 	.dword	mrg32k3aM1SubSeq
	.align		8
        /*0028*/ 	.dword	mrg32k3aM2SubSeq
	.align		8
        /*0030*/ 	.dword	mrg32k3aM1Seq
	.align		8
        /*0038*/ 	.dword	mrg32k3aM2Seq


//--------------------- .nv.constant3             --------------------------
	.section	.nv.constant3,"a",@progbits
	.align	8
.nv.constant3:
	.type		__cr_lgamma_table,@object
	.size		__cr_lgamma_table,(.L_8 - __cr_lgamma_table)
__cr_lgamma_table:
        /*0000*/ 	.byte	0x00, 0x00, 0x00, 0x00, 0x00, 0x00, 0x00, 0x00, 0x00, 0x00, 0x00, 0x00, 0x00, 0x00, 0x00, 0x00
        /*0010*/ 	.byte	0xef, 0x39, 0xfa, 0xfe, 0x42, 0x2e, 0xe6, 0x3f, 0x02, 0x20, 0x2a, 0xfa, 0x0b, 0xab, 0xfc, 0x3f
        /*0020*/ 	.byte	0xf9, 0x2c, 0x92, 0x7c, 0xa7, 0x6c, 0x09, 0x40, 0xc9, 0x79, 0x44, 0x3c, 0x64, 0x26, 0x13, 0x40
        /*0030*/ 	.byte	0xca, 0x01, 0xcf, 0x3a, 0x27, 0x51, 0x1a, 0x40, 0x30, 0xcc, 0x2d, 0xf3, 0xe1, 0x0c, 0x21, 0x40
        /*0040*/ 	.byte	0x0d, 0xb7, 0xfc, 0x82, 0x8e, 0x35, 0x25, 0x40
.L_8:


//--------------------- .text._Z19weight_b_update_GPUPfS_iif --------------------------
	.section	.text._Z19weight_b_update_GPUPfS_iif,"ax",@progbits
	.align	128
        .global         _Z19weight_b_update_GPUPfS_iif
        .type           _Z19weight_b_update_GPUPfS_iif,@function
        .size           _Z19weight_b_update_GPUPfS_iif,(.L_x_66 - _Z19weight_b_update_GPUPfS_iif)
        .other          _Z19weight_b_update_GPUPfS_iif,@"STO_CUDA_ENTRY STV_DEFAULT"
_Z19weight_b_update_GPUPfS_iif:
.text._Z19weight_b_update_GPUPfS_iif:
[----:B------:R-:W-:Y:S01]  /*0000*/  LDC R1, c[0x0][0x37c] ;  /* 0x0000df00ff017b82 */ /* 0x000fe20000000800 */
[----:B------:R-:W0:Y:S07]  /*0010*/  S2R R3, SR_TID.Y ;  /* 0x0000000000037919 */ /* 0x000e2e0000002200 */
[----:B------:R-:W0:Y:S01]  /*0020*/  S2UR UR4, SR_CTAID.Y ;  /* 0x00000000000479c3 */ /* 0x000e220000002600 */
[----:B------:R-:W1:Y:S01]  /*0030*/  LDCU UR7, c[0x0][0x394] ;  /* 0x00007280ff0777ac */ /* 0x000e620008000800 */
[----:B------:R-:W2:Y:S01]  /*0040*/  S2R R5, SR_CTAID.X ;  /* 0x0000000000057919 */ /* 0x000ea20000002500 */
[----:B------:R-:W3:Y:S05]  /*0050*/  S2R R7, SR_TID.X ;  /* 0x0000000000077919 */ /* 0x000eea0000002100 */
[----:B------:R-:W0:Y:S01]  /*0060*/  LDC R0, c[0x0][0x364] ;  /* 0x0000d900ff007b82 */ /* 0x000e220000000800 */
[----:B------:R-:W2:Y:S01]  /*0070*/  LDCU UR5, c[0x0][0x370] ;  /* 0x00006e00ff0577ac */ /* 0x000ea20008000800 */
[----:B------:R-:W3:Y:S01]  /*0080*/  LDCU UR6, c[0x0][0x360] ;  /* 0x00006c00ff0677ac */ /* 0x000ee20008000800 */
[----:B0-----:R-:W-:-:S04]  /*0090*/  IMAD R0, R0, UR4, R3 ;  /* 0x0000000400007c24 */ /* 0x001fc8000f8e0203 */
[----:B--2---:R-:W-:-:S04]  /*00a0*/  IMAD R0, R0, UR5, R5 ;  /* 0x0000000500007c24 */ /* 0x004fc8000f8e0205 */
[----:B---3--:R-:W-:-:S05]  /*00b0*/  IMAD R7, R0, UR6, R7 ;  /* 0x0000000600077c24 */ /* 0x008fca000f8e0207 */
[----:B-1----:R-:W-:-:S13]  /*00c0*/  ISETP.GE.AND P0, PT, R7, UR7, PT ;  /* 0x0000000707007c0c */ /* 0x002fda000bf06270 */
[----:B------:R-:W-:Y:S05]  /*00d0*/  @P0 EXIT ;  /* 0x000000000000094d */ /* 0x000fea0003800000 */
[----:B------:R-:W0:Y:S01]  /*00e0*/  LDC.64 R2, c[0x0][0x388] ;  /* 0x0000e200ff027b82 */ /* 0x000e220000000a00 */
[----:B------:R-:W1:Y:S01]  /*00f0*/  LDCU.64 UR4, c[0x0][0x358] ;  /* 0x00006b00ff0477ac */ /* 0x000e620008000a00 */
[----:B------:R-:W2:Y:S06]  /*0100*/  LDCU UR6, c[0x0][0x398] ;  /* 0x00007300ff0677ac */ /* 0x000eac0008000800 */
[----:B------:R-:W3:Y:S01]  /*0110*/  LDC.64 R4, c[0x0][0x380] ;  /* 0x0000e000ff047b82 */ /* 0x000ee20000000a00 */
[----:B0-----:R-:W-:-:S06]  /*0120*/  IMAD.WIDE R2, R7, 0x4, R2 ;  /* 0x0000000407027825 */ /* 0x001fcc00078e0202 */
[----:B-1----:R-:W2:Y:S01]  /*0130*/  LDG.E R2, desc[UR4][R2.64] ;  /* 0x0000000402027981 */ /* 0x002ea2000c1e1900 */
[----:B---3--:R-:W-:-:S05]  /*0140*/  IMAD.WIDE R4, R7, 0x4, R4 ;  /* 0x0000000407047825 */ /* 0x008fca00078e0204 */
[----:B------:R-:W2:Y:S02]  /*0150*/  LDG.E R7, desc[UR4][R4.64] ;  /* 0x0000000404077981 */ /* 0x000ea4000c1e1900 */
[----:B--2---:R-:W-:-:S05]  /*0160*/  FFMA R7, R2, UR6, R7 ;  /* 0x0000000602077c23 */ /* 0x004fca0008000007 */
[----:B------:R-:W-:Y:S01]  /*0170*/  STG.E desc[UR4][R4.64], R7 ;  /* 0x0000000704007986 */ /* 0x000fe2000c101904 */
[----:B------:R-:W-:Y:S05]  /*0180*/  EXIT ;  /* 0x000000000000794d */ /* 0x000fea0003800000 */
.L_x_0:
[----:B------:R-:W-:-:S00]  /*0190*/  BRA `(.L_x_0) ;  /* 0xfffffffc00fc7947 */ /* 0x000fc0000383ffff */
[----:B------:R-:W-:-:S00]  /*01a0*/  NOP ;  /* 0x0000000000007918 */ /* 0x000fc00000000000 */
        /* <DEDUP_REMOVED lines=13> */
.L_x_66:


//--------------------- .text._Z17weight_update_GPUPfS_ii --------------------------
	.section	.text._Z17weight_update_GPUPfS_ii,"ax",@progbits
	.align	128
        .global         _Z17weight_update_GPUPfS_ii
        .type           _Z17weight_update_GPUPfS_ii,@function
        .size           _Z17weight_update_GPUPfS_ii,(.L_x_67 - _Z17weight_update_GPUPfS_ii)
        .other          _Z17weight_update_GPUPfS_ii,@"STO_CUDA_ENTRY STV_DEFAULT"
_Z17weight_update_GPUPfS_ii:
.text._Z17weight_update_GPUPfS_ii:
        /* <DEDUP_REMOVED lines=15> */
[----:B------:R-:W1:Y:S07]  /*00f0*/  LDCU.64 UR4, c[0x0][0x358] ;  /* 0x00006b00ff0477ac */ /* 0x000e6e0008000a00 */
[----:B------:R-:W2:Y:S01]  /*0100*/  LDC.64 R4, c[0x0][0x380] ;  /* 0x0000e000ff047b82 */ /* 0x000ea20000000a00 */
[----:B0-----:R-:W-:-:S06]  /*0110*/  IMAD.WIDE R2, R7, 0x4, R2 ;  /* 0x0000000407027825 */ /* 0x001fcc00078e0202 */
[----:B-1----:R-:W3:Y:S01]  /*0120*/  LDG.E R2, desc[UR4][R2.64] ;  /* 0x0000000402027981 */ /* 0x002ee2000c1e1900 */
[----:B--2---:R-:W-:-:S05]  /*0130*/  IMAD.WIDE R4, R7, 0x4, R4 ;  /* 0x0000000407047825 */ /* 0x004fca00078e0204 */
[----:B------:R-:W3:Y:S02]  /*0140*/  LDG.E R7, desc[UR4][R4.64] ;  /* 0x0000000404077981 */ /* 0x000ee4000c1e1900 */
[----:B---3--:R-:W-:-:S05]  /*0150*/  FADD R7, -R2, R7 ;  /* 0x0000000702077221 */ /* 0x008fca0000000100 */
[----:B------:R-:W-:Y:S01]  /*0160*/  STG.E desc[UR4][R4.64], R7 ;  /* 0x0000000704007986 */ /* 0x000fe2000c101904 */
[----:B------:R-:W-:Y:S05]  /*0170*/  EXIT ;  /* 0x000000000000794d */ /* 0x000fea0003800000 */
.L_x_1:
        /* <DEDUP_REMOVED lines=16> */
.L_x_67:


//--------------------- .text._Z15initialize_gradPfS_i --------------------------
	.section	.text._Z15initialize_gradPfS_i,"ax",@progbits
	.align	128
        .global         _Z15initialize_gradPfS_i
        .type           _Z15initialize_gradPfS_i,@function
        .size           _Z15initialize_gradPfS_i,(.L_x_68 - _Z15initialize_gradPfS_i)
        .other          _Z15initialize_gradPfS_i,@"STO_CUDA_ENTRY STV_DEFAULT"
_Z15initialize_gradPfS_i:
.text._Z15initialize_gradPfS_i:
        /* <DEDUP_REMOVED lines=14> */
[C---:B------:R-:W-:Y:S01]  /*00e0*/  ISETP.NE.AND P0, PT, R5.reuse, RZ, PT ;  /* 0x000000ff0500720c */ /* 0x040fe20003f05270 */
[----:B------:R-:W0:Y:S01]  /*00f0*/  LDC.64 R2, c[0x0][0x380] ;  /* 0x0000e000ff027b82 */ /* 0x000e220000000a00 */
[----:B------:R-:W1:Y:S11]  /*0100*/  LDCU.64 UR4, c[0x0][0x358] ;  /* 0x00006b00ff0477ac */ /* 0x000e760008000a00 */
[----:B------:R-:W1:Y:S01]  /*0110*/  @!P0 LDC.64 R6, c[0x0][0x388] ;  /* 0x0000e200ff068b82 */ /* 0x000e620000000a00 */
[----:B0-----:R-:W-:Y:S01]  /*0120*/  IMAD.WIDE R2, R5, 0x4, R2 ;  /* 0x0000000405027825 */ /* 0x001fe200078e0202 */
[----:B-1----:R-:W-:Y:S04]  /*0130*/  @!P0 STG.E desc[UR4][R6.64], RZ ;  /* 0x000000ff06008986 */ /* 0x002fe8000c101904 */
[----:B------:R-:W-:Y:S01]  /*0140*/  STG.E desc[UR4][R2.64], RZ ;  /* 0x000000ff02007986 */ /* 0x000fe2000c101904 */
[----:B------:R-:W-:Y:S05]  /*0150*/  EXIT ;  /* 0x000000000000794d */ /* 0x000fea0003800000 */
.L_x_2:
        /* <DEDUP_REMOVED lines=10> */
.L_x_68:


//--------------------- .text._Z10grad_b_GPUPfS_S_i --------------------------
	.section	.text._Z10grad_b_GPUPfS_S_i,"ax",@progbits
	.align	128
        .global         _Z10grad_b_GPUPfS_S_i
        .type           _Z10grad_b_GPUPfS_S_i,@function
        .size           _Z10grad_b_GPUPfS_S_i,(.L_x_62 - _Z10grad_b_GPUPfS_S_i)
        .other          _Z10grad_b_GPUPfS_S_i,@"STO_CUDA_ENTRY STV_DEFAULT"
_Z10grad_b_GPUPfS_S_i:
.text._Z10grad_b_GPUPfS_S_i:
        /* <DEDUP_REMOVED lines=20> */
[----:B------:R0:W3:Y:S02]  /*0140*/  LDG.E R0, desc[UR4][R2.64] ;  /* 0x0000000402007981 */ /* 0x0000e4000c1e1900 */
[----:B0-----:R-:W-:-:S04]  /*0150*/  I2FP.F32.S32 R3, UR7 ;  /* 0x0000000700037c45 */ /* 0x001fc80008201400 */
[----:B------:R-:W0:Y:S01]  /*0160*/  MUFU.RCP R6, R3 ;  /* 0x0000000300067308 */ /* 0x000e220000001000 */
[----:B------:R-:W-:Y:S01]  /*0170*/  BSSY.RECONVERGENT B0, `(.L_x_3) ;  /* 0x000000b000007945 */ /* 0x000fe20003800200 */
[----:B0-----:R-:W-:-:S04]  /*0180*/  FFMA R7, -R3, R6, 1 ;  /* 0x3f80000003077423 */ /* 0x001fc80000000106 */
[----:B------:R-:W-:Y:S01]  /*0190*/  FFMA R7, R6, R7, R6 ;  /* 0x0000000706077223 */ /* 0x000fe20000000006 */
[----:B---3--:R-:W-:-:S04]  /*01a0*/  FADD R0, R0, R5 ;  /* 0x0000000500007221 */ /* 0x008fc80000000000 */
[----:B------:R-:W0:Y:S01]  /*01b0*/  FCHK P0, R0, R3 ;  /* 0x0000000300007302 */ /* 0x000e220000000000 */
[----:B------:R-:W-:-:S04]  /*01c0*/  FFMA R6, R0, R7, RZ ;  /* 0x0000000700067223 */ /* 0x000fc800000000ff */
[----:B------:R-:W-:-:S04]  /*01d0*/  FFMA R8, -R3, R6, R0 ;  /* 0x0000000603087223 */ /* 0x000fc80000000100 */
[----:B------:R-:W-:Y:S01]  /*01e0*/  FFMA R6, R7, R8, R6 ;  /* 0x0000000807067223 */ /* 0x000fe20000000006 */
[----:B0-----:R-:W-:Y:S06]  /*01f0*/  @!P0 BRA `(.L_x_4) ;  /* 0x0000000000088947 */ /* 0x001fec0003800000 */
[----:B------:R-:W-:-:S07]  /*0200*/  MOV R2, 0x220 ;  /* 0x0000022000027802 */ /* 0x000fce0000000f00 */
[----:B------:R-:W-:Y:S05]  /*0210*/  CALL.REL.NOINC `($__internal_0_$__cuda_sm3x_div_rn_noftz_f32_slowpath) ;  /* 0x0000000000187944 */ /* 0x000fea0003c00000 */
.L_x_4:
[----:B------:R-:W-:Y:S05]  /*0220*/  BSYNC.RECONVERGENT B0 ;  /* 0x0000000000007941 */ /* 0x000fea0003800200 */
.L_x_3:
[----:B------:R-:W0:Y:S02]  /*0230*/  LDC.64 R2, c[0x0][0x390] ;  /* 0x0000e400ff027b82 */ /* 0x000e240000000a00 */
[----:B0-----:R-:W2:Y:S02]  /*0240*/  LDG.E R5, desc[UR4][R2.64] ;  /* 0x0000000402057981 */ /* 0x001ea4000c1e1900 */
[----:B--2---:R-:W-:-:S05]  /*0250*/  FADD R5, R5, R6 ;  /* 0x0000000605057221 */ /* 0x004fca0000000000 */
[----:B------:R-:W-:Y:S01]  /*0260*/  STG.E desc[UR4][R2.64], R5 ;  /* 0x0000000502007986 */ /* 0x000fe2000c101904 */
[----:B------:R-:W-:Y:S05]  /*0270*/  EXIT ;  /* 0x000000000000794d */ /* 0x000fea0003800000 */
        .weak           $__internal_0_$__cuda_sm3x_div_rn_noftz_f32_slowpath
        .type           $__internal_0_$__cuda_sm3x_div_rn_noftz_f32_slowpath,@function
        .size           $__internal_0_$__cuda_sm3x_div_rn_noftz_f32_slowpath,(.L_x_62 - $__internal_0_$__cuda_sm3x_div_rn_noftz_f32_slowpath)
$__internal_0_$__cuda_sm3x_div_rn_noftz_f32_slowpath:
[--C-:B------:R-:W-:Y:S01]  /*0280*/  SHF.R.U32.HI R5, RZ, 0x17, R3.reuse ;  /* 0x00000017ff057819 */ /* 0x100fe20000011603 */
[----:B------:R-:W-:Y:S01]  /*0290*/  BSSY.RECONVERGENT B1, `(.L_x_5) ;  /* 0x0000064000017945 */ /* 0x000fe20003800200 */
[--C-:B------:R-:W-:Y:S01]  /*02a0*/  SHF.R.U32.HI R4, RZ, 0x17, R0.reuse ;  /* 0x00000017ff047819 */ /* 0x100fe20000011600 */
[----:B------:R-:W-:Y:S01]  /*02b0*/  IMAD.MOV.U32 R6, RZ, RZ, R0 ;  /* 0x000000ffff067224 */ /* 0x000fe200078e0000 */
[----:B------:R-:W-:Y:S01]  /*02c0*/  LOP3.LUT R5, R5, 0xff, RZ, 0xc0, !PT ;  /* 0x000000ff05057812 */ /* 0x000fe200078ec0ff */
[----:B------:R-:W-:Y:S01]  /*02d0*/  IMAD.MOV.U32 R7, RZ, RZ, R3 ;  /* 0x000000ffff077224 */ /* 0x000fe200078e0003 */
[----:B------:R-:W-:-:S03]  /*02e0*/  LOP3.LUT R4, R4, 0xff, RZ, 0xc0, !PT ;  /* 0x000000ff04047812 */ /* 0x000fc600078ec0ff */
[----:B------:R-:W-:Y:S02]  /*02f0*/  VIADD R10, R5, 0xffffffff ;  /* 0xffffffff050a7836 */ /* 0x000fe40000000000 */
[----:B------:R-:W-:-:S03]  /*0300*/  VIADD R9, R4, 0xffffffff ;  /* 0xffffffff04097836 */ /* 0x000fc60000000000 */
[----:B------:R-:W-:-:S04]  /*0310*/  ISETP.GT.U32.AND P0, PT, R10, 0xfd, PT ;  /* 0x000000fd0a00780c */ /* 0x000fc80003f04070 */
[----:B------:R-:W-:-:S13]  /*0320*/  ISETP.GT.U32.OR P0, PT, R9, 0xfd, P0 ;  /* 0x000000fd0900780c */ /* 0x000fda0000704470 */
[----:B------:R-:W-:Y:S01]  /*0330*/  @!P0 IMAD.MOV.U32 R8, RZ, RZ, RZ ;  /* 0x000000ffff088224 */ /* 0x000fe200078e00ff */
[----:B------:R-:W-:Y:S06]  /*0340*/  @!P0 BRA `(.L_x_6) ;  /* 0x00000000005c8947 */ /* 0x000fec0003800000 */
[----:B------:R-:W-:Y:S02]  /*0350*/  FSETP.GTU.FTZ.AND P0, PT, |R0|, +INF , PT ;  /* 0x7f8000000000780b */ /* 0x000fe40003f1c200 */
[----:B------:R-:W-:-:S04]  /*0360*/  FSETP.GTU.FTZ.AND P1, PT, |R3|, +INF , PT ;  /* 0x7f8000000300780b */ /* 0x000fc80003f3c200 */
[----:B------:R-:W-:-:S13]  /*0370*/  PLOP3.LUT P0, PT, P0, P1, PT, 0xf8, 0x8f ;  /* 0x00000000008f781c */ /* 0x000fda0000703f70 */
[----:B------:R-:W-:Y:S05]  /*0380*/  @P0 BRA `(.L_x_7) ;  /* 0x00000004004c0947 */ /* 0x000fea0003800000 */
[----:B------:R-:W-:-:S13]  /*0390*/  LOP3.LUT P0, RZ, R7, 0x7fffffff, R6, 0xc8, !PT ;  /* 0x7fffffff07ff7812 */ /* 0x000fda000780c806 */
[----:B------:R-:W-:Y:S05]  /*03a0*/  @!P0 BRA `(.L_x_8) ;  /* 0x00000004003c8947 */ /* 0x000fea0003800000 */
[C---:B------:R-:W-:Y:S02]  /*03b0*/  FSETP.NEU.FTZ.AND P2, PT, |R0|.reuse, +INF , PT ;  /* 0x7f8000000000780b */ /* 0x040fe40003f5d200 */
[----:B------:R-:W-:Y:S02]  /*03c0*/  FSETP.NEU.FTZ.AND P1, PT, |R3|, +INF , PT ;  /* 0x7f8000000300780b */ /* 0x000fe40003f3d200 */
[----:B------:R-:W-:-:S11]  /*03d0*/  FSETP.NEU.FTZ.AND P0, PT, |R0|, +INF , PT ;  /* 0x7f8000000000780b */ /* 0x000fd60003f1d200 */
[----:B------:R-:W-:Y:S05]  /*03e0*/  @!P1 BRA !P2, `(.L_x_8) ;  /* 0x00000004002c9947 */ /* 0x000fea0005000000 */
[----:B------:R-:W-:-:S04]  /*03f0*/  LOP3.LUT P2, RZ, R6, 0x7fffffff, RZ, 0xc0, !PT ;  /* 0x7fffffff06ff7812 */ /* 0x000fc8000784c0ff */
[----:B------:R-:W-:-:S13]  /*0400*/  PLOP3.LUT P1, PT, P1, P2, PT, 0x2f, 0xf2 ;  /* 0x0000000000f2781c */ /* 0x000fda0000f24577 */
[----:B------:R-:W-:Y:S05]  /*0410*/  @P1 BRA `(.L_x_9) ;  /* 0x0000000400181947 */ /* 0x000fea0003800000 */
[----:B------:R-:W-:-:S04]  /*0420*/  LOP3.LUT P1, RZ, R7, 0x7fffffff, RZ, 0xc0, !PT ;  /* 0x7fffffff07ff7812 */ /* 0x000fc8000782c0ff */
[----:B------:R-:W-:-:S13]  /*0430*/  PLOP3.LUT P0, PT, P0, P1, PT, 0x2f, 0xf2 ;  /* 0x0000000000f2781c */ /* 0x000fda0000702577 */
[----:B------:R-:W-:Y:S05]  /*0440*/  @P0 BRA `(.L_x_10) ;  /* 0x0000000400000947 */ /* 0x000fea0003800000 */
[----:B------:R-:W-:Y:S02]  /*0450*/  ISETP.GE.AND P0, PT, R9, RZ, PT ;  /* 0x000000ff0900720c */ /* 0x000fe40003f06270 */
[----:B------:R-:W-:-:S11]  /*0460*/  ISETP.GE.AND P1, PT, R10, RZ, PT ;  /* 0x000000ff0a00720c */ /* 0x000fd60003f26270 */
[----:B------:R-:W-:Y:S02]  /*0470*/  @P0 IMAD.MOV.U32 R8, RZ, RZ, RZ ;  /* 0x000000ffff080224 */ /* 0x000fe400078e00ff */
[----:B------:R-:W-:Y:S01]  /*0480*/  @!P0 FFMA R6, R0, 1.84467440737095516160e+19, RZ ;  /* 0x5f80000000068823 */ /* 0x000fe200000000ff */
[----:B------:R-:W-:Y:S02]  /*0490*/  @!P0 IMAD.MOV.U32 R8, RZ, RZ, -0x40 ;  /* 0xffffffc0ff088424 */ /* 0x000fe400078e00ff */
[----:B------:R-:W-:Y:S02]  /*04a0*/  @!P1 FFMA R7, R3, 1.84467440737095516160e+19, RZ ;  /* 0x5f80000003079823 */ /* 0x000fe400000000ff */
[----:B------:R-:W-:-:S07]  /*04b0*/  @!P1 VIADD R8, R8, 0x40 ;  /* 0x0000004008089836 */ /* 0x000fce0000000000 */
.L_x_6:
[----:B------:R-:W-:Y:S01]  /*04c0*/  LEA R0, R5, 0xc0800000, 0x17 ;  /* 0xc080000005007811 */ /* 0x000fe200078eb8ff */
[----:B------:R-:W-:Y:S01]  /*04d0*/  VIADD R4, R4, 0xffffff81 ;  /* 0xffffff8104047836 */ /* 0x000fe20000000000 */
[----:B------:R-:W-:Y:S03]  /*04e0*/  BSSY.RECONVERGENT B2, `(.L_x_11) ;  /* 0x0000035000027945 */ /* 0x000fe60003800200 */
[----:B------:R-:W-:Y:S01]  /*04f0*/  IMAD.IADD R7, R7, 0x1, -R0 ;  /* 0x0000000107077824 */ /* 0x000fe200078e0a00 */
[C---:B------:R-:W-:Y:S01]  /*0500*/  IADD3 R5, PT, PT, R4.reuse, 0x7f, -R5 ;  /* 0x0000007f04057810 */ /* 0x040fe20007ffe805 */
[----:B------:R-:W-:Y:S02]  /*0510*/  IMAD R0, R4, -0x800000, R6 ;  /* 0xff80000004007824 */ /* 0x000fe400078e0206 */
[----:B------:R-:W0:Y:S01]  /*0520*/  MUFU.RCP R3, R7 ;  /* 0x0000000700037308 */ /* 0x000e220000001000 */
[----:B------:R-:W-:Y:S01]  /*0530*/  FADD.FTZ R9, -R7, -RZ ;  /* 0x800000ff07097221 */ /* 0x000fe20000010100 */
[----:B------:R-:W-:-:S03]  /*0540*/  IMAD.IADD R5, R5, 0x1, R8 ;  /* 0x0000000105057824 */ /* 0x000fc600078e0208 */
[----:B0-----:R-:W-:-:S04]  /*0550*/  FFMA R10, R3, R9, 1 ;  /* 0x3f800000030a7423 */ /* 0x001fc80000000009 */
[----:B------:R-:W-:-:S04]  /*0560*/  FFMA R10, R3, R10, R3 ;  /* 0x0000000a030a7223 */ /* 0x000fc80000000003 */
[----:B------:R-:W-:-:S04]  /*0570*/  FFMA R3, R0, R10, RZ ;  /* 0x0000000a00037223 */ /* 0x000fc800000000ff */
[----:B------:R-:W-:-:S04]  /*0580*/  FFMA R6, R9, R3, R0 ;  /* 0x0000000309067223 */ /* 0x000fc80000000000 */
[----:B------:R-:W-:-:S04]  /*0590*/  FFMA R11, R10, R6, R3 ;  /* 0x000000060a0b7223 */ /* 0x000fc80000000003 */
[----:B------:R-:W-:-:S04]  /*05a0*/  FFMA R6, R9, R11, R0 ;  /* 0x0000000b09067223 */ /* 0x000fc80000000000 */
[----:B------:R-:W-:-:S05]  /*05b0*/  FFMA R3, R10, R6, R11 ;  /* 0x000000060a037223 */ /* 0x000fca000000000b */
[----:B------:R-:W-:-:S04]  /*05c0*/  SHF.R.U32.HI R0, RZ, 0x17, R3 ;  /* 0x00000017ff007819 */ /* 0x000fc80000011603 */
[----:B------:R-:W-:-:S05]  /*05d0*/  LOP3.LUT R0, R0, 0xff, RZ, 0xc0, !PT ;  /* 0x000000ff00007812 */ /* 0x000fca00078ec0ff */
[----:B------:R-:W-:-:S04]  /*05e0*/  IMAD.IADD R8, R0, 0x1, R5 ;  /* 0x0000000100087824 */ /* 0x000fc800078e0205 */
[----:B------:R-:W-:-:S05]  /*05f0*/  VIADD R0, R8, 0xffffffff ;  /* 0xffffffff08007836 */ /* 0x000fca0000000000 */
[----:B------:R-:W-:-:S13]  /*0600*/  ISETP.GE.U32.AND P0, PT, R0, 0xfe, PT ;  /* 0x000000fe0000780c */ /* 0x000fda0003f06070 */
[----:B------:R-:W-:Y:S05]  /*0610*/  @!P0 BRA `(.L_x_12) ;  /* 0x0000000000808947 */ /* 0x000fea0003800000 */
[----:B------:R-:W-:-:S13]  /*0620*/  ISETP.GT.AND P0, PT, R8, 0xfe, PT ;  /* 0x000000fe0800780c */ /* 0x000fda0003f04270 */
[----:B------:R-:W-:Y:S05]  /*0630*/  @P0 BRA `(.L_x_13) ;  /* 0x00000000006c0947 */ /* 0x000fea0003800000 */
[----:B------:R-:W-:-:S13]  /*0640*/  ISETP.GE.AND P0, PT, R8, 0x1, PT ;  /* 0x000000010800780c */ /* 0x000fda0003f06270 */
[----:B------:R-:W-:Y:S05]  /*0650*/  @P0 BRA `(.L_x_14) ;  /* 0x0000000000740947 */ /* 0x000fea0003800000 */
[----:B------:R-:W-:Y:S02]  /*0660*/  ISETP.GE.AND P0, PT, R8, -0x18, PT ;  /* 0xffffffe80800780c */ /* 0x000fe40003f06270 */
[----:B------:R-:W-:-:S11]  /*0670*/  LOP3.LUT R3, R3, 0x80000000, RZ, 0xc0, !PT ;  /* 0x8000000003037812 */ /* 0x000fd600078ec0ff */
[----:B------:R-:W-:Y:S05]  /*0680*/  @!P0 BRA `(.L_x_14) ;  /* 0x0000000000688947 */ /* 0x000fea0003800000 */
[-CC-:B------:R-:W-:Y:S01]  /*0690*/  FFMA.RZ R0, R10, R6.reuse, R11.reuse ;  /* 0x000000060a007223 */ /* 0x180fe2000000c00b */
[----:B------:R-:W-:Y:S02]  /*06a0*/  VIADD R7, R8, 0x20 ;  /* 0x0000002008077836 */ /* 0x000fe40000000000 */
[-CC-:B------:R-:W-:Y:S01]  /*06b0*/  FFMA.RM R5, R10, R6.reuse, R11.reuse ;  /* 0x000000060a057223 */ /* 0x180fe2000000400b */
[----:B------:R-:W-:Y:S02]  /*06c0*/  ISETP.NE.AND P2, PT, R8, RZ, PT ;  /* 0x000000ff0800720c */ /* 0x000fe40003f45270 */
[----:B------:R-:W-:Y:S01]  /*06d0*/  LOP3.LUT R4, R0, 0x7fffff, RZ, 0xc0, !PT ;  /* 0x007fffff00047812 */ /* 0x000fe200078ec0ff */
[----:B------:R-:W-:Y:S01]  /*06e0*/  FFMA.RP R0, R10, R6, R11 ;  /* 0x000000060a007223 */ /* 0x000fe2000000800b */
[----:B------:R-:W-:Y:S01]  /*06f0*/  IMAD.MOV R6, RZ, RZ, -R8 ;  /* 0x000000ffff067224 */ /* 0x000fe200078e0a08 */
[----:B------:R-:W-:Y:S02]  /*0700*/  ISETP.NE.AND P1, PT, R8, RZ, PT ;  /* 0x000000ff0800720c */ /* 0x000fe40003f25270 */
[----:B------:R-:W-:-:S02]  /*0710*/  LOP3.LUT R4, R4, 0x800000, RZ, 0xfc, !PT ;  /* 0x0080000004047812 */ /* 0x000fc400078efcff */
[----:B------:R-:W-:Y:S02]  /*0720*/  FSETP.NEU.FTZ.AND P0, PT, R0, R5, PT ;  /* 0x000000050000720b */ /* 0x000fe40003f1d000 */
[----:B------:R-:W-:Y:S02]  /*0730*/  SHF.L.U32 R7, R4, R7, RZ ;  /* 0x0000000704077219 */ /* 0x000fe400000006ff */
[----:B------:R-:W-:Y:S02]  /*0740*/  SEL R5, R6, RZ, P2 ;  /* 0x000000ff06057207 */ /* 0x000fe40001000000 */
[----:B------:R-:W-:Y:S02]  /*0750*/  ISETP.NE.AND P1, PT, R7, RZ, P1 ;  /* 0x000000ff0700720c */ /* 0x000fe40000f25270 */
[----:B------:R-:W-:Y:S02]  /*0760*/  SHF.R.U32.HI R5, RZ, R5, R4 ;  /* 0x00000005ff057219 */ /* 0x000fe40000011604 */
[----:B------:R-:W-:-:S02]  /*0770*/  PLOP3.LUT P0, PT, P0, P1, PT, 0xf8, 0x8f ;  /* 0x00000000008f781c */ /* 0x000fc40000703f70 */
[----:B------:R-:W-:Y:S02]  /*0780*/  SHF.R.U32.HI R7, RZ, 0x1, R5 ;  /* 0x00000001ff077819 */ /* 0x000fe40000011605 */
[----:B------:R-:W-:-:S04]  /*0790*/  SEL R0, RZ, 0x1, !P0 ;  /* 0x00000001ff007807 */ /* 0x000fc80004000000 */
[----:B------:R-:W-:-:S04]  /*07a0*/  LOP3.LUT R0, R0, 0x1, R7, 0xf8, !PT ;  /* 0x0000000100007812 */ /* 0x000fc800078ef807 */
[----:B------:R-:W-:-:S05]  /*07b0*/  LOP3.LUT R0, R0, R5, RZ, 0xc0, !PT ;  /* 0x0000000500007212 */ /* 0x000fca00078ec0ff */
[----:B------:R-:W-:-:S05]  /*07c0*/  IMAD.IADD R0, R7, 0x1, R0 ;  /* 0x0000000107007824 */ /* 0x000fca00078e0200 */
[----:B------:R-:W-:Y:S01]  /*07d0*/  LOP3.LUT R3, R0, R3, RZ, 0xfc, !PT ;  /* 0x0000000300037212 */ /* 0x000fe200078efcff */
[----:B------:R-:W-:Y:S06]  /*07e0*/  BRA `(.L_x_14) ;  /* 0x0000000000107947 */ /* 0x000fec0003800000 */
.L_x_13:
[----:B------:R-:W-:-:S04]  /*07f0*/  LOP3.LUT R3, R3, 0x80000000, RZ, 0xc0, !PT ;  /* 0x8000000003037812 */ /* 0x000fc800078ec0ff */
[----:B------:R-:W-:Y:S01]  /*0800*/  LOP3.LUT R3, R3, 0x7f800000, RZ, 0xfc, !PT ;  /* 0x7f80000003037812 */ /* 0x000fe200078efcff */
[----:B------:R-:W-:Y:S06]  /*0810*/  BRA `(.L_x_14) ;  /* 0x0000000000047947 */ /* 0x000fec0003800000 */
.L_x_12:
[----:B------:R-:W-:-:S07]  /*0820*/  IMAD R3, R5, 0x800000, R3 ;  /* 0x0080000005037824 */ /* 0x000fce00078e0203 */
.L_x_14:
[----:B------:R-:W-:Y:S05]  /*0830*/  BSYNC.RECONVERGENT B2 ;  /* 0x0000000000027941 */ /* 0x000fea0003800200 */
.L_x_11:
[----:B------:R-:W-:Y:S05]  /*0840*/  BRA `(.L_x_15) ;  /* 0x0000000000207947 */ /* 0x000fea0003800000 */
.L_x_10:
[----:B------:R-:W-:-:S04]  /*0850*/  LOP3.LUT R3, R7, 0x80000000, R6, 0x48, !PT ;  /* 0x8000000007037812 */ /* 0x000fc800078e4806 */
[----:B------:R-:W-:Y:S01]  /*0860*/  LOP3.LUT R3, R3, 0x7f800000, RZ, 0xfc, !PT ;  /* 0x7f80000003037812 */ /* 0x000fe200078efcff */
[----:B------:R-:W-:Y:S06]  /*0870*/  BRA `(.L_x_15) ;  /* 0x0000000000147947 */ /* 0x000fec0003800000 */
.L_x_9:
[----:B------:R-:W-:Y:S01]  /*0880*/  LOP3.LUT R3, R7, 0x80000000, R6, 0x48, !PT ;  /* 0x8000000007037812 */ /* 0x000fe200078e4806 */
[----:B------:R-:W-:Y:S06]  /*0890*/  BRA `(.L_x_15) ;  /* 0x00000000000c7947 */ /* 0x000fec0003800000 */
.L_x_8:
[----:B------:R-:W0:Y:S01]  /*08a0*/  MUFU.RSQ R3, -QNAN ;  /* 0xffc0000000037908 */ /* 0x000e220000001400 */
[----:B------:R-:W-:Y:S05]  /*08b0*/  BRA `(.L_x_15) ;  /* 0x0000000000047947 */ /* 0x000fea0003800000 */
.L_x_7:
[----:B------:R-:W-:-:S07]  /*08c0*/  FADD.FTZ R3, R0, R3 ;  /* 0x0000000300037221 */ /* 0x000fce0000010000 */
.L_x_15:
[----:B------:R-:W-:Y:S05]  /*08d0*/  BSYNC.RECONVERGENT B1 ;  /* 0x0000000000017941 */ /* 0x000fea0003800200 */
.L_x_5:
[----:B0-----:R-:W-:Y:S02]  /*08e0*/  IMAD.MOV.U32 R6, RZ, RZ, R3 ;  /* 0x000000ffff067224 */ /* 0x001fe400078e0003 */
[----:B------:R-:W-:-:S04]  /*08f0*/  IMAD.MOV.U32 R3, RZ, RZ, 0x0 ;  /* 0x00000000ff037424 */ /* 0x000fc800078e00ff */
[----:B------:R-:W-:Y:S05]  /*0900*/  RET.REL.NODEC R2 `(_Z10grad_b_GPUPfS_S_i) ;  /* 0xfffffff402bc7950 */ /* 0x000fea0003c3ffff */
.L_x_16:
        /* <DEDUP_REMOVED lines=15> */
.L_x_62:


//--------------------- .text._Z8grad_GPUPfS_S_S_S_iif --------------------------
	.section	.text._Z8grad_GPUPfS_S_S_S_iif,"ax",@progbits
	.align	128
        .global         _Z8grad_GPUPfS_S_S_S_iif
        .type           _Z8grad_GPUPfS_S_S_S_iif,@function
        .size           _Z8grad_GPUPfS_S_S_S_iif,(.L_x_63 - _Z8grad_GPUPfS_S_S_S_iif)
        .other          _Z8grad_GPUPfS_S_S_S_iif,@"STO_CUDA_ENTRY STV_DEFAULT"
_Z8grad_GPUPfS_S_S_S_iif:
.text._Z8grad_GPUPfS_S_S_S_iif:
[----:B------:R-:W-:Y:S01]  /*0000*/  LDC R1, c[0x0][0x37c] ;  /* 0x0000df00ff017b82 */ /* 0x000fe20000000800 */
[----:B------:R-:W0:Y:S07]  /*0010*/  S2R R3, SR_TID.Y ;  /* 0x0000000000037919 */ /* 0x000e2e0000002200 */
[----:B------:R-:W0:Y:S01]  /*0020*/  S2UR UR4, SR_CTAID.Y ;  /* 0x00000000000479c3 */ /* 0x000e220000002600 */
[----:B------:R-:W1:Y:S01]  /*0030*/  S2R R5, SR_CTAID.X ;  /* 0x0000000000057919 */ /* 0x000e620000002500 */
[----:B------:R-:W2:Y:S06]  /*0040*/  S2R R11, SR_TID.X ;  /* 0x00000000000b7919 */ /* 0x000eac0000002100 */
[----:B------:R-:W0:Y:S01]  /*0050*/  LDC R2, c[0x0][0x364] ;  /* 0x0000d900ff027b82 */ /* 0x000e220000000800 */
[----:B------:R-:W1:Y:S01]  /*0060*/  LDCU UR5, c[0x0][0x370] ;  /* 0x00006e00ff0577ac */ /* 0x000e620008000800 */
[----:B------:R-:W2:Y:S06]  /*0070*/  LDCU UR6, c[0x0][0x360] ;  /* 0x00006c00ff0677ac */ /* 0x000eac0008000800 */
[----:B------:R-:W3:Y:S01]  /*0080*/  LDC R0, c[0x0][0x3ac] ;  /* 0x0000eb00ff007b82 */ /* 0x000ee20000000800 */
[----:B0-----:R-:W-:-:S04]  /*0090*/  IMAD R2, R2, UR4, R3 ;  /* 0x0000000402027c24 */ /* 0x001fc8000f8e0203 */
[----:B-1----:R-:W-:-:S04]  /*00a0*/  IMAD R2, R2, UR5, R5 ;  /* 0x0000000502027c24 */ /* 0x002fc8000f8e0205 */
[----:B--2---:R-:W-:-:S05]  /*00b0*/  IMAD R11, R2, UR6, R11 ;  /* 0x00000006020b7c24 */ /* 0x004fca000f8e020b */
[----:B---3--:R-:W-:-:S13]  /*00c0*/  ISETP.GE.AND P0, PT, R11, R0, PT ;  /* 0x000000000b00720c */ /* 0x008fda0003f06270 */
[----:B------:R-:W-:Y:S05]  /*00d0*/  @P0 EXIT ;  /* 0x000000000000094d */ /* 0x000fea0003800000 */
[----:B------:R-:W0:Y:S01]  /*00e0*/  LDCU UR11, c[0x0][0x3a8] ;  /* 0x00007500ff0b77ac */ /* 0x000e220008000800 */
[----:B------:R-:W1:Y:S01]  /*00f0*/  LDCU.64 UR12, c[0x0][0x358] ;  /* 0x00006b00ff0c77ac */ /* 0x000e620008000a00 */
[----:B0-----:R-:W-:-:S09]  /*0100*/  UISETP.GE.AND UP0, UPT, UR11, 0x1, UPT ;  /* 0x000000010b00788c */ /* 0x001fd2000bf06270 */
[----:B-1----:R-:W-:Y:S05]  /*0110*/  BRA.U !UP0, `(.L_x_17) ;  /* 0x0000001108207547 */ /* 0x002fea000b800000 */
[----:B------:R-:W0:Y:S01]  /*0120*/  LDC.64 R2, c[0x0][0x398] ;  /* 0x0000e600ff027b82 */ /* 0x000e220000000a00 */
[----:B------:R-:W-:Y:S01]  /*0130*/  UISETP.GE.U32.AND UP1, UPT, UR11, 0x8, UPT ;  /* 0x000000080b00788c */ /* 0x000fe2000bf26070 */
[----:B------:R-:W-:Y:S01]  /*0140*/  HFMA2 R10, -RZ, RZ, 0, 0 ;  /* 0x00000000ff0a7431 */ /* 0x000fe200000001ff */
[----:B------:R-:W-:-:S04]  /*0150*/  ULOP3.LUT UR8, UR11, 0x7, URZ, 0xc0, !UPT ;  /* 0x000000070b087892 */ /* 0x000fc8000f8ec0ff */
[----:B------:R-:W-:Y:S01]  /*0160*/  UISETP.NE.AND UP0, UPT, UR8, URZ, UPT ;  /* 0x000000ff0800728c */ /* 0x000fe2000bf05270 */
[----:B------:R-:W1:Y:S01]  /*0170*/  LDC.64 R4, c[0x0][0x3a0] ;  /* 0x0000e800ff047b82 */ /* 0x000e620000000a00 */
[----:B0-----:R-:W-:-:S04]  /*0180*/  IMAD.WIDE R2, R11, 0x4, R2 ;  /* 0x000000040b027825 */ /* 0x001fc800078e0202 */
[----:B-1----:R-:W-:Y:S01]  /*0190*/  IMAD.WIDE R4, R11, 0x4, R4 ;  /* 0x000000040b047825 */ /* 0x002fe200078e0204 */
[----:B------:R-:W-:Y:S06]  /*01a0*/  BRA.U !UP1, `(.L_x_18) ;  /* 0x0000000909087547 */ /* 0x000fec000b800000 */
[----:B------:R-:W0:Y:S01]  /*01b0*/  LDCU.64 UR6, c[0x0][0x388] ;  /* 0x00007100ff0677ac */ /* 0x000e220008000a00 */
[----:B------:R-:W-:Y:S01]  /*01c0*/  MOV R13, R11 ;  /* 0x0000000b000d7202 */ /* 0x000fe20000000f00 */
[----:B------:R-:W1:Y:S01]  /*01d0*/  LDCU.64 UR4, c[0x0][0x390] ;  /* 0x00007200ff0477ac */ /* 0x000e620008000a00 */
[----:B------:R-:W-:Y:S01]  /*01e0*/  ULOP3.LUT UR9, UR11, 0x7ffffff8, URZ, 0xc0, !UPT ;  /* 0x7ffffff80b097892 */ /* 0x000fe2000f8ec0ff */
[----:B------:R-:W2:Y:S05]  /*01f0*/  LDCU UR14, c[0x0][0x3b0] ;  /* 0x00007600ff0e77ac */ /* 0x000eaa0008000800 */
[----:B------:R-:W-:Y:S01]  /*0200*/  MOV R10, UR9 ;  /* 0x00000009000a7c02 */ /* 0x000fe20008000f00 */
[----:B------:R-:W-:-:S02]  /*0210*/  UIADD3 UR10, UPT, UPT, -UR9, URZ, URZ ;  /* 0x000000ff090a7290 */ /* 0x000fc4000fffe1ff */
[----:B0-----:R-:W-:Y:S02]  /*0220*/  UIADD3 UR6, UP1, UPT, UR6, 0x10, URZ ;  /* 0x0000001006067890 */ /* 0x001fe4000ff3e0ff */
[----:B-1----:R-:W-:Y:S02]  /*0230*/  UIADD3 UR4, UP2, UPT, UR4, 0x10, URZ ;  /* 0x0000001004047890 */ /* 0x002fe4000ff5e0ff */
[----:B------:R-:W-:Y:S02]  /*0240*/  UIADD3.X UR7, UPT, UPT, URZ, UR7, URZ, UP1, !UPT ;  /* 0x00000007ff077290 */ /* 0x000fe40008ffe4ff */
[----:B------:R-:W-:Y:S01]  /*0250*/  MOV R8, UR6 ;  /* 0x0000000600087c02 */ /* 0x000fe20008000f00 */
[----:B------:R-:W-:Y:S01]  /*0260*/  UIADD3.X UR5, UPT, UPT, URZ, UR5, URZ, UP2, !UPT ;  /* 0x00000005ff057290 */ /* 0x000fe200097fe4ff */
[----:B------:R-:W-:Y:S02]  /*0270*/  MOV R18, UR4 ;  /* 0x0000000400127c02 */ /* 0x000fe40008000f00 */
[----:B------:R-:W-:-:S03]  /*0280*/  MOV R9, UR7 ;  /* 0x0000000700097c02 */ /* 0x000fc60008000f00 */
[----:B--2---:R-:W-:-:S07]  /*0290*/  MOV R19, UR5 ;  /* 0x0000000500137c02 */ /* 0x004fce0008000f00 */
.L_x_19:
[----:B-1----:R-:W0:Y:S01]  /*02a0*/  LDC.64 R14, c[0x0][0x380] ;  /* 0x0000e000ff0e7b82 */ /* 0x002e220000000a00 */
[----:B------:R-:W2:Y:S04]  /*02b0*/  LDG.E R17, desc[UR12][R2.64] ;  /* 0x0000000c02117981 */ /* 0x000ea8000c1e1900 */
[----:B------:R-:W2:Y:S01]  /*02c0*/  LDG.E R7, desc[UR12][R8.64+-0x10] ;  /* 0xfffff00c08077981 */ /* 0x000ea2000c1e1900 */
[----:B0-----:R-:W-:-:S05]  /*02d0*/  IMAD.WIDE R14, R13, 0x4, R14 ;  /* 0x000000040d0e7825 */ /* 0x001fca00078e020e */
[----:B------:R-:W3:Y:S02]  /*02e0*/  LDG.E R6, desc[UR12][R14.64] ;  /* 0x0000000c0e067981 */ /* 0x000ee4000c1e1900 */
[----:B---3--:R-:W-:-:S04]  /*02f0*/  FMUL R6, R6, UR14 ;  /* 0x0000000e06067c20 */ /* 0x008fc80008400000 */
[----:B--2---:R-:W-:Y:S01]  /*0300*/  FFMA R7, R6, R7, R17 ;  /* 0x0000000706077223 */ /* 0x004fe20000000011 */
[----:B------:R-:W-:-:S04]  /*0310*/  MOV R6, R18 ;  /* 0x0000001200067202 */ /* 0x000fc80000000f00 */
[----:B------:R0:W-:Y:S04]  /*0320*/  STG.E desc[UR12][R2.64], R7 ;  /* 0x0000000702007986 */ /* 0x0001e8000c10190c */
[----:B------:R-:W2:Y:S01]  /*0330*/  LDG.E R12, desc[UR12][R14.64] ;  /* 0x0000000c0e0c7981 */ /* 0x000ea2000c1e1900 */
[----:B0-----:R-:W-:-:S03]  /*0340*/  MOV R7, R19 ;  /* 0x0000001300077202 */ /* 0x001fc60000000f00 */
[----:B------:R-:W3:Y:S04]  /*0350*/  LDG.E R19, desc[UR12][R4.64] ;  /* 0x0000000c04137981 */ /* 0x000ee8000c1e1900 */
[----:B------:R-:W3:Y:S01]  /*0360*/  LDG.E R17, desc[UR12][R6.64+-0x10] ;  /* 0xfffff00c06117981 */ /* 0x000ee2000c1e1900 */
[----:B--2---:R-:W-:-:S04]  /*0370*/  FMUL R12, R12, UR14 ;  /* 0x0000000e0c0c7c20 */ /* 0x004fc80008400000 */
[----:B---3--:R-:W-:Y:S01]  /*0380*/  FFMA R19, R12, R17, R19 ;  /* 0x000000110c137223 */ /* 0x008fe20000000013 */
[----:B------:R-:W-:-:S04]  /*0390*/  IMAD.WIDE R16, R0, 0x4, R14 ;  /* 0x0000000400107825 */ /* 0x000fc800078e020e */
[----:B------:R0:W-:Y:S04]  /*03a0*/  STG.E desc[UR12][R4.64], R19 ;  /* 0x0000001304007986 */ /* 0x0001e8000c10190c */
[----:B------:R-:W2:Y:S04]  /*03b0*/  LDG.E R12, desc[UR12][R16.64] ;  /* 0x0000000c100c7981 */ /* 0x000ea8000c1e1900 */
[----:B------:R-:W3:Y:S04]  /*03c0*/  LDG.E R21, desc[UR12][R8.64+-0xc] ;  /* 0xfffff40c08157981 */ /* 0x000ee8000c1e1900 */
[----:B------:R-:W3:Y:S01]  /*03d0*/  LDG.E R23, desc[UR12][R2.64] ;  /* 0x0000000c02177981 */ /* 0x000ee2000c1e1900 */
[----:B--2---:R-:W-:-:S04]  /*03e0*/  FMUL R12, R12, UR14 ;  /* 0x0000000e0c0c7c20 */ /* 0x004fc80008400000 */
[----:B---3--:R-:W-:-:S05]  /*03f0*/  FFMA R21, R12, R21, R23 ;  /* 0x000000150c157223 */ /* 0x008fca0000000017 */
[----:B------:R1:W-:Y:S04]  /*0400*/  STG.E desc[UR12][R2.64], R21 ;  /* 0x0000001502007986 */ /* 0x0003e8000c10190c */
[----:B------:R-:W2:Y:S04]  /*0410*/  LDG.E R12, desc[UR12][R16.64] ;  /* 0x0000000c100c7981 */ /* 0x000ea8000c1e1900 */
[----:B------:R-:W3:Y:S04]  /*0420*/  LDG.E R15, desc[UR12][R6.64+-0xc] ;  /* 0xfffff40c060f7981 */ /* 0x000ee8000c1e1900 */
[----:B------:R-:W3:Y:S01]  /*0430*/  LDG.E R23, desc[UR12][R4.64] ;  /* 0x0000000c04177981 */ /* 0x000ee2000c1e1900 */
[----:B--2---:R-:W-:-:S04]  /*0440*/  FMUL R12, R12, UR14 ;  /* 0x0000000e0c0c7c20 */ /* 0x004fc80008400000 */
[----:B---3--:R-:W-:Y:S01]  /*0450*/  FFMA R23, R12, R15, R23 ;  /* 0x0000000f0c177223 */ /* 0x008fe20000000017 */
[----:B------:R-:W-:-:S04]  /*0460*/  IMAD.WIDE R14, R0, 0x4, R16 ;  /* 0x00000004000e7825 */ /* 0x000fc800078e0210 */
[----:B------:R2:W-:Y:S04]  /*0470*/  STG.E desc[UR12][R4.64], R23 ;  /* 0x0000001704007986 */ /* 0x0005e8000c10190c */
[----:B------:R-:W3:Y:S04]  /*0480*/  LDG.E R12, desc[UR12][R14.64] ;  /* 0x0000000c0e0c7981 */ /* 0x000ee8000c1e1900 */
[----:B0-----:R-:W4:Y:S04]  /*0490*/  LDG.E R19, desc[UR12][R8.64+-0x8] ;  /* 0xfffff80c08137981 */ /* 0x001f28000c1e1900 */
[----:B------:R-:W4:Y:S01]  /*04a0*/  LDG.E R25, desc[UR12][R2.64] ;  /* 0x0000000c02197981 */ /* 0x000f22000c1e1900 */
[----:B---3--:R-:W-:-:S04]  /*04b0*/  FMUL R12, R12, UR14 ;  /* 0x0000000e0c0c7c20 */ /* 0x008fc80008400000 */
[----:B----4-:R-:W-:-:S05]  /*04c0*/  FFMA R19, R12, R19, R25 ;  /* 0x000000130c137223 */ /* 0x010fca0000000019 */
[----:B------:R0:W-:Y:S04]  /*04d0*/  STG.E desc[UR12][R2.64], R19 ;  /* 0x0000001302007986 */ /* 0x0001e8000c10190c */
[----:B------:R-:W3:Y:S04]  /*04e0*/  LDG.E R12, desc[UR12][R14.64] ;  /* 0x0000000c0e0c7981 */ /* 0x000ee8000c1e1900 */
[----:B------:R-:W4:Y:S04]  /*04f0*/  LDG.E R17, desc[UR12][R6.64+-0x8] ;  /* 0xfffff80c06117981 */ /* 0x000f28000c1e1900 */
[----:B-1----:R-:W4:Y:S01]  /*0500*/  LDG.E R21, desc[UR12][R4.64] ;  /* 0x0000000c04157981 */ /* 0x002f22000c1e1900 */
[----:B---3--:R-:W-:-:S04]  /*0510*/  FMUL R12, R12, UR14 ;  /* 0x0000000e0c0c7c20 */ /* 0x008fc80008400000 */
[----:B----4-:R-:W-:Y:S01]  /*0520*/  FFMA R21, R12, R17, R21 ;  /* 0x000000110c157223 */ /* 0x010fe20000000015 */
[----:B------:R-:W-:-:S04]  /*0530*/  IMAD.WIDE R16, R0, 0x4, R14 ;  /* 0x0000000400107825 */ /* 0x000fc800078e020e */
[----:B------:R1:W-:Y:S04]  /*0540*/  STG.E desc[UR12][R4.64], R21 ;  /* 0x0000001504007986 */ /* 0x0003e8000c10190c */
[----:B------:R-:W3:Y:S04]  /*0550*/  LDG.E R12, desc[UR12][R16.64] ;  /* 0x0000000c100c7981 */ /* 0x000ee8000c1e1900 */
[----:B--2---:R-:W2:Y:S04]  /*0560*/  LDG.E R23, desc[UR12][R8.64+-0x4] ;  /* 0xfffffc0c08177981 */ /* 0x004ea8000c1e1900 */
[----:B------:R-:W2:Y:S01]  /*0570*/  LDG.E R25, desc[UR12][R2.64] ;  /* 0x0000000c02197981 */ /* 0x000ea2000c1e1900 */
[----:B---3--:R-:W-:-:S04]  /*0580*/  FMUL R12, R12, UR14 ;  /* 0x0000000e0c0c7c20 */ /* 0x008fc80008400000 */
[----:B--2---:R-:W-:-:S05]  /*0590*/  FFMA R23, R12, R23, R25 ;  /* 0x000000170c177223 */ /* 0x004fca0000000019 */
[----:B------:R2:W-:Y:S04]  /*05a0*/  STG.E desc[UR12][R2.64], R23 ;  /* 0x0000001702007986 */ /* 0x0005e8000c10190c */
[----:B------:R-:W3:Y:S04]  /*05b0*/  LDG.E R12, desc[UR12][R16.64] ;  /* 0x0000000c100c7981 */ /* 0x000ee8000c1e1900 */
[----:B------:R-:W4:Y:S04]  /*05c0*/  LDG.E R15, desc[UR12][R6.64+-0x4] ;  /* 0xfffffc0c060f7981 */ /* 0x000f28000c1e1900 */
[----:B0-----:R-:W4:Y:S01]  /*05d0*/  LDG.E R19, desc[UR12][R4.64] ;  /* 0x0000000c04137981 */ /* 0x001f22000c1e1900 */
[----:B---3--:R-:W-:-:S04]  /*05e0*/  FMUL R12, R12, UR14 ;  /* 0x0000000e0c0c7c20 */ /* 0x008fc80008400000 */
[----:B----4-:R-:W-:Y:S01]  /*05f0*/  FFMA R19, R12, R15, R19 ;  /* 0x0000000f0c137223 */ /* 0x010fe20000000013 */
[----:B------:R-:W-:-:S04]  /*0600*/  IMAD.WIDE R14, R0, 0x4, R16 ;  /* 0x00000004000e7825 */ /* 0x000fc800078e0210 */
[----:B------:R0:W-:Y:S04]  /*0610*/  STG.E desc[UR12][R4.64], R19 ;  /* 0x0000001304007986 */ /* 0x0001e8000c10190c */
[----:B------:R-:W3:Y:S04]  /*0620*/  LDG.E R12, desc[UR12][R14.64] ;  /* 0x0000000c0e0c7981 */ /* 0x000ee8000c1e1900 */
[----:B-1----:R-:W4:Y:S04]  /*0630*/  LDG.E R21, desc[UR12][R8.64] ;  /* 0x0000000c08157981 */ /* 0x002f28000c1e1900 */
[----:B------:R-:W4:Y:S01]  /*0640*/  LDG.E R25, desc[UR12][R2.64] ;  /* 0x0000000c02197981 */ /* 0x000f22000c1e1900 */
[----:B---3--:R-:W-:-:S04]  /*0650*/  FMUL R12, R12, UR14 ;  /* 0x0000000e0c0c7c20 */ /* 0x008fc80008400000 */
[----:B----4-:R-:W-:-:S05]  /*0660*/  FFMA R21, R12, R21, R25 ;  /* 0x000000150c157223 */ /* 0x010fca0000000019 */
[----:B------:R1:W-:Y:S04]  /*0670*/  STG.E desc[UR12][R2.64], R21 ;  /* 0x0000001502007986 */ /* 0x0003e8000c10190c */
[----:B------:R-:W3:Y:S04]  /*0680*/  LDG.E R12, desc[UR12][R14.64] ;  /* 0x0000000c0e0c7981 */ /* 0x000ee8000c1e1900 */
[----:B------:R-:W4:Y:S04]  /*0690*/  LDG.E R17, desc[UR12][R6.64] ;  /* 0x0000000c06117981 */ /* 0x000f28000c1e1900 */
[----:B--2---:R-:W4:Y:S01]  /*06a0*/  LDG.E R23, desc[UR12][R4.64] ;  /* 0x0000000c04177981 */ /* 0x004f22000c1e1900 */
[----:B---3--:R-:W-:-:S04]  /*06b0*/  FMUL R12, R12, UR14 ;  /* 0x0000000e0c0c7c20 */ /* 0x008fc80008400000 */
[----:B----4-:R-:W-:Y:S01]  /*06c0*/  FFMA R23, R12, R17, R23 ;  /* 0x000000110c177223 */ /* 0x010fe20000000017 */
        /* <DEDUP_REMOVED lines=37> */
[----:B------:R-:W-:-:S04]  /*0920*/  UIADD3 UR10, UPT, UPT, UR10, 0x8, URZ ;  /* 0x000000080a0a7890 */ /* 0x000fc8000fffe0ff */
[----:B------:R-:W-:Y:S01]  /*0930*/  UISETP.NE.AND UP1, UPT, UR10, URZ, UPT ;  /* 0x000000ff0a00728c */ /* 0x000fe2000bf25270 */
[----:B------:R-:W-:Y:S02]  /*0940*/  IADD3 R8, P0, PT, R8, 0x20, RZ ;  /* 0x0000002008087810 */ /* 0x000fe40007f1e0ff */
[----:B------:R-:W-:Y:S02]  /*0950*/  IADD3 R18, P1, PT, R6, 0x20, RZ ;  /* 0x0000002006127810 */ /* 0x000fe40007f3e0ff */
[----:B------:R-:W-:Y:S02]  /*0960*/  IADD3.X R9, PT, PT, RZ, R9, RZ, P0, !PT ;  /* 0x00000009ff097210 */ /* 0x000fe400007fe4ff */
[----:B0-----:R-:W-:Y:S02]  /*0970*/  IADD3.X R19, PT, PT, RZ, R7, RZ, P1, !PT ;  /* 0x00000007ff137210 */ /* 0x001fe40000ffe4ff */
[----:B------:R-:W-:Y:S01]  /*0980*/  LEA R13, R0, R13, 0x3 ;  /* 0x0000000d000d7211 */ /* 0x000fe200078e18ff */
[----:B---3--:R-:W-:-:S04]  /*0990*/  FMUL R12, R12, UR14 ;  /* 0x0000000e0c0c7c20 */ /* 0x008fc80008400000 */
[----:B----4-:R-:W-:-:S05]  /*09a0*/  FFMA R15, R12, R15, R23 ;  /* 0x0000000f0c0f7223 */ /* 0x010fca0000000017 */
[----:B------:R1:W-:Y:S01]  /*09b0*/  STG.E desc[UR12][R4.64], R15 ;  /* 0x0000000f04007986 */ /* 0x0003e2000c10190c */
[----:B------:R-:W-:Y:S05]  /*09c0*/  BRA.U UP1, `(.L_x_19) ;  /* 0xfffffff901347547 */ /* 0x000fea000b83ffff */
.L_x_18:
[----:B------:R-:W-:Y:S05]  /*09d0*/  BRA.U !UP0, `(.L_x_17) ;  /* 0x0000000508f07547 */ /* 0x000fea000b800000 */
[----:B------:R-:W-:Y:S02]  /*09e0*/  UISETP.GE.U32.AND UP0, UPT, UR8, 0x4, UPT ;  /* 0x000000040800788c */ /* 0x000fe4000bf06070 */
[----:B------:R-:W-:-:S04]  /*09f0*/  ULOP3.LUT UR4, UR11, 0x3, URZ, 0xc0, !UPT ;  /* 0x000000030b047892 */ /* 0x000fc8000f8ec0ff */
[----:B------:R-:W-:-:S03]  /*0a00*/  UISETP.NE.AND UP1, UPT, UR4, URZ, UPT ;  /* 0x000000ff0400728c */ /* 0x000fc6000bf25270 */
[----:B------:R-:W-:Y:S08]  /*0a10*/  BRA.U !UP0, `(.L_x_20) ;  /* 0x0000000108f07547 */ /* 0x000ff0000b800000 */
[----:B------:R-:W0:Y:S01]  /*0a20*/  LDC.64 R8, c[0x0][0x380] ;  /* 0x0000e000ff087b82 */ /* 0x000e220000000a00 */
[----:B------:R-:W-:Y:S01]  /*0a30*/  IMAD R13, R10, R0, R11 ;  /* 0x000000000a0d7224 */ /* 0x000fe200078e020b */
[----:B------:R-:W2:Y:S01]  /*0a40*/  LDG.E R17, desc[UR12][R2.64] ;  /* 0x0000000c02117981 */ /* 0x000ea2000c1e1900 */
[----:B------:R-:W3:Y:S05]  /*0a50*/  LDCU UR5, c[0x0][0x3b0] ;  /* 0x00007600ff0577ac */ /* 0x000eea0008000800 */
[----:B------:R-:W4:Y:S01]  /*0a60*/  LDC.64 R6, c[0x0][0x388] ;  /* 0x0000e200ff067b82 */ /* 0x000f220000000a00 */
[----:B0-----:R-:W-:-:S07]  /*0a70*/  IMAD.WIDE R8, R13, 0x4, R8 ;  /* 0x000000040d087825 */ /* 0x001fce00078e0208 */
[----:B------:R-:W0:Y:S01]  /*0a80*/  LDC.64 R12, c[0x0][0x390] ;  /* 0x0000e400ff0c7b82 */ /* 0x000e220000000a00 */
[----:B------:R-:W3:Y:S01]  /*0a90*/  LDG.E R14, desc[UR12][R8.64] ;  /* 0x0000000c080e7981 */ /* 0x000ee2000c1e1900 */
[----:B----4-:R-:W-:-:S05]  /*0aa0*/  IMAD.WIDE.U32 R6, R10, 0x4, R6 ;  /* 0x000000040a067825 */ /* 0x010fca00078e0006 */
[----:B-1----:R-:W2:Y:S01]  /*0ab0*/  LDG.E R15, desc[UR12][R6.64] ;  /* 0x0000000c060f7981 */ /* 0x002ea2000c1e1900 */
[----:B0-----:R-:W-:-:S04]  /*0ac0*/  IMAD.WIDE.U32 R12, R10, 0x4, R12 ;  /* 0x000000040a0c7825 */ /* 0x001fc800078e000c */
[----:B---3--:R-:W-:-:S04]  /*0ad0*/  FMUL R14, R14, UR5 ;  /* 0x000000050e0e7c20 */ /* 0x008fc80008400000 */
[----:B--2---:R-:W-:-:S05]  /*0ae0*/  FFMA R17, R14, R15, R17 ;  /* 0x0000000f0e117223 */ /* 0x004fca0000000011 */
        /* <DEDUP_REMOVED lines=27> */
[----:B------:R-:W4:Y:S04]  /*0ca0*/  LDG.E R14, desc[UR12][R8.64] ;  /* 0x0000000c080e7981 */ /* 0x000f28000c1e1900 */
[----:B------:R-:W5:Y:S04]  /*0cb0*/  LDG.E R15, desc[UR12][R12.64+0x8] ;  /* 0x0000080c0c0f7981 */ /* 0x000f68000c1e1900 */
[----:B--2---:R-:W5:Y:S01]  /*0cc0*/  LDG.E R21, desc[UR12][R4.64] ;  /* 0x0000000c04157981 */ /* 0x004f62000c1e1900 */
[----:B----4-:R-:W-:-:S04]  /*0cd0*/  FMUL R14, R14, UR5 ;  /* 0x000000050e0e7c20 */ /* 0x010fc80008400000 */
[----:B-----5:R-:W-:Y:S01]  /*0ce0*/  FFMA R21, R14, R15, R21 ;  /* 0x0000000f0e157223 */ /* 0x020fe20000000015 */
[----:B------:R-:W-:-:S04]  /*0cf0*/  IMAD.WIDE R14, R0, 0x4, R8 ;  /* 0x00000004000e7825 */ /* 0x000fc800078e0208 */
[----:B------:R3:W-:Y:S04]  /*0d00*/  STG.E desc[UR12][R4.64], R21 ;  /* 0x0000001504007986 */ /* 0x0007e8000c10190c */
[----:B------:R-:W2:Y:S04]  /*0d10*/  LDG.E R16, desc[UR12][R14.64] ;  /* 0x0000000c0e107981 */ /* 0x000ea8000c1e1900 */
[----:B------:R-:W4:Y:S04]  /*0d20*/  LDG.E R7, desc[UR12][R6.64+0xc] ;  /* 0x00000c0c06077981 */ /* 0x000f28000c1e1900 */
[----:B0-----:R-:W4:Y:S01]  /*0d30*/  LDG.E R17, desc[UR12][R2.64] ;  /* 0x0000000c02117981 */ /* 0x001f22000c1e1900 */
[----:B--2---:R-:W-:-:S04]  /*0d40*/  FMUL R16, R16, UR5 ;  /* 0x0000000510107c20 */ /* 0x004fc80008400000 */
[----:B----4-:R-:W-:-:S05]  /*0d50*/  FFMA R17, R16, R7, R17 ;  /* 0x0000000710117223 */ /* 0x010fca0000000011 */
[----:B------:R3:W-:Y:S04]  /*0d60*/  STG.E desc[UR12][R2.64], R17 ;  /* 0x0000001102007986 */ /* 0x0007e8000c10190c */
[----:B------:R-:W2:Y:S04]  /*0d70*/  LDG.E R8, desc[UR12][R14.64] ;  /* 0x0000000c0e087981 */ /* 0x000ea8000c1e1900 */
[----:B------:R-:W4:Y:S04]  /*0d80*/  LDG.E R13, desc[UR12][R12.64+0xc] ;  /* 0x00000c0c0c0d7981 */ /* 0x000f28000c1e1900 */
[----:B------:R-:W4:Y:S01]  /*0d90*/  LDG.E R9, desc[UR12][R4.64] ;  /* 0x0000000c04097981 */ /* 0x000f22000c1e1900 */
[----:B------:R-:W-:Y:S01]  /*0da0*/  IADD3 R10, PT, PT, R10, 0x4, RZ ;  /* 0x000000040a0a7810 */ /* 0x000fe20007ffe0ff */
[----:B--2---:R-:W-:-:S04]  /*0db0*/  FMUL R8, R8, UR5 ;  /* 0x0000000508087c20 */ /* 0x004fc80008400000 */
[----:B----4-:R-:W-:-:S05]  /*0dc0*/  FFMA R9, R8, R13, R9 ;  /* 0x0000000d08097223 */ /* 0x010fca0000000009 */
[----:B------:R3:W-:Y:S02]  /*0dd0*/  STG.E desc[UR12][R4.64], R9 ;  /* 0x0000000904007986 */ /* 0x0007e4000c10190c */
.L_x_20:
[----:B------:R-:W-:Y:S05]  /*0de0*/  BRA.U !UP1, `(.L_x_17) ;  /* 0x0000000109ec7547 */ /* 0x000fea000b800000 */
[----:B------:R-:W-:Y:S02]  /*0df0*/  UISETP.NE.AND UP0, UPT, UR4, 0x1, UPT ;  /* 0x000000010400788c */ /* 0x000fe4000bf05270 */
[----:B------:R-:W-:-:S04]  /*0e00*/  ULOP3.LUT UR5, UR11, 0x1, URZ, 0xc0, !UPT ;  /* 0x000000010b057892 */ /* 0x000fc8000f8ec0ff */
[----:B------:R-:W-:-:S03]  /*0e10*/  UISETP.NE.U32.AND UP1, UPT, UR5, 0x1, UPT ;  /* 0x000000010500788c */ /* 0x000fc6000bf25070 */
[----:B------:R-:W-:Y:S08]  /*0e20*/  BRA.U !UP0, `(.L_x_21) ;  /* 0x0000000108887547 */ /* 0x000ff0000b800000 */
[----:B------:R-:W0:Y:S01]  /*0e30*/  LDC.64 R6, c[0x0][0x380] ;  /* 0x0000e000ff067b82 */ /* 0x000e220000000a00 */
[----:B------:R-:W-:Y:S01]  /*0e40*/  IMAD R13, R10, R0, R11 ;  /* 0x000000000a0d7224 */ /* 0x000fe200078e020b */
[----:B---3--:R-:W2:Y:S01]  /*0e50*/  LDG.E R17, desc[UR12][R2.64] ;  /* 0x0000000c02117981 */ /* 0x008ea2000c1e1900 */
        /* <DEDUP_REMOVED lines=27> */
[----:B------:R-:W-:Y:S01]  /*1010*/  IADD3 R10, PT, PT, R10, 0x2, RZ ;  /* 0x000000020a0a7810 */ /* 0x000fe20007ffe0ff */
[----:B--2---:R-:W-:-:S04]  /*1020*/  FMUL R6, R6, UR4 ;  /* 0x0000000406067c20 */ /* 0x004fc80008400000 */
[----:B---3--:R-:W-:-:S05]  /*1030*/  FFMA R7, R6, R13, R7 ;  /* 0x0000000d06077223 */ /* 0x008fca0000000007 */
[----:B------:R0:W-:Y:S02]  /*1040*/  STG.E desc[UR12][R4.64], R7 ;  /* 0x0000000704007986 */ /* 0x0001e4000c10190c */
.L_x_21:
[----:B------:R-:W-:Y:S05]  /*1050*/  BRA.U UP1, `(.L_x_17) ;  /* 0x0000000101507547 */ /* 0x000fea000b800000 */
[----:B0-----:R-:W0:Y:S01]  /*1060*/  LDC.64 R6, c[0x0][0x380] ;  /* 0x0000e000ff067b82 */ /* 0x001e220000000a00 */
[----:B------:R-:W-:Y:S01]  /*1070*/  IMAD R13, R10, R0, R11 ;  /* 0x000000000a0d7224 */ /* 0x000fe200078e020b */
[----:B-1----:R-:W2:Y:S01]  /*1080*/  LDG.E R15, desc[UR12][R2.64] ;  /* 0x0000000c020f7981 */ /* 0x002ea2000c1e1900 */
[----:B------:R-:W1:Y:S05]  /*1090*/  LDCU UR4, c[0x0][0x3b0] ;  /* 0x00007600ff0477ac */ /* 0x000e6a0008000800 */
[----:B---3--:R-:W3:Y:S01]  /*10a0*/  LDC.64 R8, c[0x0][0x388] ;  /* 0x0000e200ff087b82 */ /* 0x008ee20000000a00 */
[----:B0-----:R-:W-:-:S07]  /*10b0*/  IMAD.WIDE R6, R13, 0x4, R6 ;  /* 0x000000040d067825 */ /* 0x001fce00078e0206 */
[----:B------:R-:W0:Y:S01]  /*10c0*/  LDC.64 R12, c[0x0][0x390] ;  /* 0x0000e400ff0c7b82 */ /* 0x000e220000000a00 */
[----:B------:R-:W1:Y:S01]  /*10d0*/  LDG.E R0, desc[UR12][R6.64] ;  /* 0x0000000c06007981 */ /* 0x000e62000c1e1900 */
[----:B---3--:R-:W-:-:S06]  /*10e0*/  IMAD.WIDE.U32 R8, R10, 0x4, R8 ;  /* 0x000000040a087825 */ /* 0x008fcc00078e0008 */
[----:B------:R-:W2:Y:S01]  /*10f0*/  LDG.E R9, desc[UR12][R8.64] ;  /* 0x0000000c08097981 */ /* 0x000ea2000c1e1900 */
[----:B0-----:R-:W-:-:S04]  /*1100*/  IMAD.WIDE.U32 R12, R10, 0x4, R12 ;  /* 0x000000040a0c7825 */ /* 0x001fc800078e000c */
[----:B-1----:R-:W-:-:S04]  /*1110*/  FMUL R0, R0, UR4 ;  /* 0x0000000400007c20 */ /* 0x002fc80008400000 */
[----:B--2---:R-:W-:-:S05]  /*1120*/  FFMA R15, R0, R9, R15 ;  /* 0x00000009000f7223 */ /* 0x004fca000000000f */
[----:B------:R2:W-:Y:S04]  /*1130*/  STG.E desc[UR12][R2.64], R15 ;  /* 0x0000000f02007986 */ /* 0x0005e8000c10190c */
[----:B------:R-:W3:Y:S04]  /*1140*/  LDG.E R0, desc[UR12][R6.64] ;  /* 0x0000000c06007981 */ /* 0x000ee8000c1e1900 */
[----:B------:R-:W4:Y:S04]  /*1150*/  LDG.E R13, desc[UR12][R12.64] ;  /* 0x0000000c0c0d7981 */ /* 0x000f28000c1e1900 */
[----:B------:R-:W4:Y:S01]  /*1160*/  LDG.E R17, desc[UR12][R4.64] ;  /* 0x0000000c04117981 */ /* 0x000f22000c1e1900 */
[----:B---3--:R-:W-:-:S04]  /*1170*/  FMUL R0, R0, UR4 ;  /* 0x0000000400007c20 */ /* 0x008fc80008400000 */
[----:B----4-:R-:W-:-:S05]  /*1180*/  FFMA R17, R0, R13, R17 ;  /* 0x0000000d00117223 */ /* 0x010fca0000000011 */
[----:B------:R2:W-:Y:S02]  /*1190*/  STG.E desc[UR12][R4.64], R17 ;  /* 0x0000001104007986 */ /* 0x0005e4000c10190c */
.L_x_17:
[----:B0123--:R-:W0:Y:S08]  /*11a0*/  LDC.64 R2, c[0x0][0x3a0] ;  /* 0x0000e800ff027b82 */ /* 0x00fe300000000a00 */
[----:B------:R-:W1:Y:S01]  /*11b0*/  LDC.64 R4, c[0x0][0x398] ;  /* 0x0000e600ff047b82 */ /* 0x000e620000000a00 */
[----:B0-----:R-:W-:-:S05]  /*11c0*/  IMAD.WIDE R2, R11, 0x4, R2 ;  /* 0x000000040b027825 */ /* 0x001fca00078e0202 */
[----:B------:R0:W2:Y:S01]  /*11d0*/  LDG.E R9, desc[UR12][R2.64] ;  /* 0x0000000c02097981 */ /* 0x0000a2000c1e1900 */
[----:B-1----:R-:W-:-:S05]  /*11e0*/  IMAD.WIDE R4, R11, 0x4, R4 ;  /* 0x000000040b047825 */ /* 0x002fca00078e0204 */
[----:B------:R-:W2:Y:S01]  /*11f0*/  LDG.E R0, desc[UR12][R4.64] ;  /* 0x0000000c04007981 */ /* 0x000ea2000c1e1900 */
[----:B0-----:R-:W-:-:S04]  /*1200*/  I2FP.F32.S32 R3, UR11 ;  /* 0x0000000b00037c45 */ /* 0x001fc80008201400 */
[----:B------:R-:W0:Y:S01]  /*1210*/  MUFU.RCP R6, R3 ;  /* 0x0000000300067308 */ /* 0x000e220000001000 */
[----:B------:R-:W-:Y:S01]  /*1220*/  BSSY.RECONVERGENT B0, `(.L_x_22) ;  /* 0x000000c000007945 */ /* 0x000fe20003800200 */
[----:B0-----:R-:W-:-:S04]  /*1230*/  FFMA R7, -R3, R6, 1 ;  /* 0x3f80000003077423 */ /* 0x001fc80000000106 */
[----:B------:R-:W-:Y:S01]  /*1240*/  FFMA R7, R6, R7, R6 ;  /* 0x0000000706077223 */ /* 0x000fe20000000006 */
[----:B--2---:R-:W-:-:S04]  /*1250*/  FADD R0, R0, R9 ;  /* 0x0000000900007221 */ /* 0x004fc80000000000 */
[----:B------:R-:W0:Y:S01]  /*1260*/  FCHK P0, R0, R3 ;  /* 0x0000000300007302 */ /* 0x000e220000000000 */
[----:B------:R-:W-:-:S04]  /*1270*/  FFMA R6, R0, R7, RZ ;  /* 0x0000000700067223 */ /* 0x000fc800000000ff */
[----:B------:R-:W-:-:S04]  /*1280*/  FFMA R8, -R3, R6, R0 ;  /* 0x0000000603087223 */ /* 0x000fc80000000100 */
[----:B------:R-:W-:Y:S01]  /*1290*/  FFMA R7, R7, R8, R6 ;  /* 0x0000000807077223 */ /* 0x000fe20000000006 */
[----:B0-----:R-:W-:Y:S06]  /*12a0*/  @!P0 BRA `(.L_x_23) ;  /* 0x00000000000c8947 */ /* 0x001fec0003800000 */
[----:B------:R-:W-:-:S07]  /*12b0*/  MOV R2, 0x12d0 ;  /* 0x000012d000027802 */ /* 0x000fce0000000f00 */
[----:B------:R-:W-:Y:S05]  /*12c0*/  CALL.REL.NOINC `($__internal_1_$__cuda_sm3x_div_rn_noftz_f32_slowpath) ;  /* 0x0000000000107944 */ /* 0x000fea0003c00000 */
[----:B------:R-:W-:-:S07]  /*12d0*/  MOV R7, R0 ;  /* 0x0000000000077202 */ /* 0x000fce0000000f00 */
.L_x_23:
[----:B------:R-:W-:Y:S05]  /*12e0*/  BSYNC.RECONVERGENT B0 ;  /* 0x0000000000007941 */ /* 0x000fea0003800200 */
.L_x_22:
[----:B------:R-:W-:Y:S01]  /*12f0*/  STG.E desc[UR12][R4.64], R7 ;  /* 0x0000000704007986 */ /* 0x000fe2000c10190c */
[----:B------:R-:W-:Y:S05]  /*1300*/  EXIT ;  /* 0x000000000000794d */ /* 0x000fea0003800000 */
        .weak           $__internal_1_$__cuda_sm3x_div_rn_noftz_f32_slowpath
        .type           $__internal_1_$__cuda_sm3x_div_rn_noftz_f32_slowpath,@function
        .size           $__internal_1_$__cuda_sm3x_div_rn_noftz_f32_slowpath,(.L_x_63 - $__internal_1_$__cuda_sm3x_div_rn_noftz_f32_slowpath)
$__internal_1_$__cuda_sm3x_div_rn_noftz_f32_slowpath:
[----:B------:R-:W-:Y:S01]  /*1310*/  SHF.R.U32.HI R7, RZ, 0x17, R3 ;  /* 0x00000017ff077819 */ /* 0x000fe20000011603 */
[----:B------:R-:W-:Y:S01]  /*1320*/  BSSY.RECONVERGENT B1, `(.L_x_24) ;  /* 0x0000064000017945 */ /* 0x000fe20003800200 */
[----:B------:R-:W-:Y:S02]  /*1330*/  SHF.R.U32.HI R6, RZ, 0x17, R0 ;  /* 0x00000017ff067819 */ /* 0x000fe40000011600 */
[----:B------:R-:W-:Y:S02]  /*1340*/  LOP3.LUT R7, R7, 0xff, RZ, 0xc0, !PT ;  /* 0x000000ff07077812 */ /* 0x000fe400078ec0ff */
[----:B------:R-:W-:Y:S02]  /*1350*/  LOP3.LUT R12, R6, 0xff, RZ, 0xc0, !PT ;  /* 0x000000ff060c7812 */ /* 0x000fe400078ec0ff */
[----:B------:R-:W-:Y:S02]  /*1360*/  IADD3 R10, PT, PT, R7, -0x1, RZ ;  /* 0xffffffff070a7810 */ /* 0x000fe40007ffe0ff */
[----:B------:R-:W-:-:S02]  /*1370*/  IADD3 R11, PT, PT, R12, -0x1, RZ ;  /* 0xffffffff0c0b7810 */ /* 0x000fc40007ffe0ff */
[----:B------:R-:W-:Y:S02]  /*1380*/  ISETP.GT.U32.AND P0, PT, R10, 0xfd, PT ;  /* 0x000000fd0a00780c */ /* 0x000fe40003f04070 */
[----:B------:R-:W-:Y:S02]  /*1390*/  MOV R6, R0 ;  /* 0x0000000000067202 */ /* 0x000fe40000000f00 */
[----:B------:R-:W-:Y:S02]  /*13a0*/  ISETP.GT.U32.OR P0, PT, R11, 0xfd, P0 ;  /* 0x000000fd0b00780c */ /* 0x000fe40000704470 */
[----:B------:R-:W-:-:S11]  /*13b0*/  MOV R9, R3 ;  /* 0x0000000300097202 */ /* 0x000fd60000000f00 */
[----:B------:R-:W-:Y:S01]  /*13c0*/  @!P0 MOV R8, RZ ;  /* 0x000000ff00088202 */ /* 0x000fe20000000f00 */
        /* <DEDUP_REMOVED lines=19> */
[----:B------:R-:W-:Y:S01]  /*1500*/  @P0 MOV R8, RZ ;  /* 0x000000ff00080202 */ /* 0x000fe20000000f00 */
[----:B------:R-:W-:Y:S01]  /*1510*/  @!P0 FFMA R6, R0, 1.84467440737095516160e+19, RZ ;  /* 0x5f80000000068823 */ /* 0x000fe200000000ff */
[----:B------:R-:W-:Y:S01]  /*1520*/  @!P0 MOV R8, 0xffffffc0 ;  /* 0xffffffc000088802 */ /* 0x000fe20000000f00 */
[----:B------:R-:W-:-:S03]  /*1530*/  @!P1 FFMA R9, R3, 1.84467440737095516160e+19, RZ ;  /* 0x5f80000003099823 */ /* 0x000fc600000000ff */
[----:B------:R-:W-:-:S07]  /*1540*/  @!P1 IADD3 R8, PT, PT, R8, 0x40, RZ ;  /* 0x0000004008089810 */ /* 0x000fce0007ffe0ff */
.L_x_25:
[----:B------:R-:W-:Y:S01]  /*1550*/  LEA R0, R7, 0xc0800000, 0x17 ;  /* 0xc080000007007811 */ /* 0x000fe200078eb8ff */
[----:B------:R-:W-:Y:S01]  /*1560*/  BSSY.RECONVERGENT B2, `(.L_x_30) ;  /* 0x0000036000027945 */ /* 0x000fe20003800200 */
[----:B------:R-:W-:Y:S02]  /*1570*/  IADD3 R3, PT, PT, R12, -0x7f, RZ ;  /* 0xffffff810c037810 */ /* 0x000fe40007ffe0ff */
[----:B------:R-:W-:Y:S02]  /*1580*/  IADD3 R9, PT, PT, -R0, R9, RZ ;  /* 0x0000000900097210 */ /* 0x000fe40007ffe1ff */
[C---:B------:R-:W-:Y:S01]  /*1590*/  IADD3 R7, PT, PT, R3.reuse, 0x7f, -R7 ;  /* 0x0000007f03077810 */ /* 0x040fe20007ffe807 */
[----:B------:R-:W-:Y:S01]  /*15a0*/  IMAD R0, R3, -0x800000, R6 ;  /* 0xff80000003007824 */ /* 0x000fe200078e0206 */
[----:B------:R-:W0:Y:S01]  /*15b0*/  MUFU.RCP R10, R9 ;  /* 0x00000009000a7308 */ /* 0x000e220000001000 */
[----:B------:R-:W-:Y:S01]  /*15c0*/  FADD.FTZ R11, -R9, -RZ ;  /* 0x800000ff090b7221 */ /* 0x000fe20000010100 */
[----:B------:R-:W-:-:S03]  /*15d0*/  IADD3 R7, PT, PT, R7, R8, RZ ;  /* 0x0000000807077210 */ /* 0x000fc60007ffe0ff */
        /* <DEDUP_REMOVED lines=8> */
[----:B------:R-:W-:-:S04]  /*1660*/  LOP3.LUT R3, R3, 0xff, RZ, 0xc0, !PT ;  /* 0x000000ff03037812 */ /* 0x000fc800078ec0ff */
[----:B------:R-:W-:-:S04]  /*1670*/  IADD3 R9, PT, PT, R3, R7, RZ ;  /* 0x0000000703097210 */ /* 0x000fc80007ffe0ff */
[----:B------:R-:W-:-:S04]  /*1680*/  IADD3 R3, PT, PT, R9, -0x1, RZ ;  /* 0xffffffff09037810 */ /* 0x000fc80007ffe0ff */
        /* <DEDUP_REMOVED lines=10> */
[C---:B------:R-:W-:Y:S02]  /*1730*/  IADD3 R8, PT, PT, R9.reuse, 0x20, RZ ;  /* 0x0000002009087810 */ /* 0x040fe40007ffe0ff */
[----:B------:R-:W-:Y:S02]  /*1740*/  ISETP.NE.AND P2, PT, R9, RZ, PT ;  /* 0x000000ff0900720c */ /* 0x000fe40003f45270 */
[----:B------:R-:W-:Y:S01]  /*1750*/  LOP3.LUT R7, R3, 0x7fffff, RZ, 0xc0, !PT ;  /* 0x007fffff03077812 */ /* 0x000fe200078ec0ff */
[CCC-:B------:R-:W-:Y:S01]  /*1760*/  FFMA.RP R3, R15.reuse, R11.reuse, R6.reuse ;  /* 0x0000000b0f037223 */ /* 0x1c0fe20000008006 */
[----:B------:R-:W-:Y:S01]  /*1770*/  FFMA.RM R6, R15, R11, R6 ;  /* 0x0000000b0f067223 */ /* 0x000fe20000004006 */
[----:B------:R-:W-:Y:S02]  /*1780*/  ISETP.NE.AND P1, PT, R9, RZ, PT ;  /* 0x000000ff0900720c */ /* 0x000fe40003f25270 */
[----:B------:R-:W-:-:S02]  /*1790*/  LOP3.LUT R7, R7, 0x800000, RZ, 0xfc, !PT ;  /* 0x0080000007077812 */ /* 0x000fc400078efcff */
[----:B------:R-:W-:Y:S02]  /*17a0*/  IADD3 R9, PT, PT, -R9, RZ, RZ ;  /* 0x000000ff09097210 */ /* 0x000fe40007ffe1ff */
[----:B------:R-:W-:Y:S02]  /*17b0*/  SHF.L.U32 R8, R7, R8, RZ ;  /* 0x0000000807087219 */ /* 0x000fe400000006ff */
[----:B------:R-:W-:Y:S02]  /*17c0*/  FSETP.NEU.FTZ.AND P0, PT, R3, R6, PT ;  /* 0x000000060300720b */ /* 0x000fe40003f1d000 */
[----:B------:R-:W-:Y:S02]  /*17d0*/  SEL R6, R9, RZ, P2 ;  /* 0x000000ff09067207 */ /* 0x000fe40001000000 */
[----:B------:R-:W-:Y:S02]  /*17e0*/  ISETP.NE.AND P1, PT, R8, RZ, P1 ;  /* 0x000000ff0800720c */ /* 0x000fe40000f25270 */
[----:B------:R-:W-:-:S02]  /*17f0*/  SHF.R.U32.HI R6, RZ, R6, R7 ;  /* 0x00000006ff067219 */ /* 0x000fc40000011607 */
[----:B------:R-:W-:Y:S02]  /*1800*/  PLOP3.LUT P0, PT, P0, P1, PT, 0xf8, 0x8f ;  /* 0x00000000008f781c */ /* 0x000fe40000703f70 */
[----:B------:R-:W-:Y:S02]  /*1810*/  SHF.R.U32.HI R8, RZ, 0x1, R6 ;  /* 0x00000001ff087819 */ /* 0x000fe40000011606 */
[----:B------:R-:W-:-:S04]  /*1820*/  SEL R3, RZ, 0x1, !P0 ;  /* 0x00000001ff037807 */ /* 0x000fc80004000000 */
[----:B------:R-:W-:-:S04]  /*1830*/  LOP3.LUT R3, R3, 0x1, R8, 0xf8, !PT ;  /* 0x0000000103037812 */ /* 0x000fc800078ef808 */
[----:B------:R-:W-:-:S04]  /*1840*/  LOP3.LUT R3, R3, R6, RZ, 0xc0, !PT ;  /* 0x0000000603037212 */ /* 0x000fc800078ec0ff */
[----:B------:R-:W-:-:S04]  /*1850*/  IADD3 R3, PT, PT, R8, R3, RZ ;  /* 0x0000000308037210 */ /* 0x000fc80007ffe0ff */
[----:B------:R-:W-:Y:S01]  /*1860*/  LOP3.LUT R0, R3, R0, RZ, 0xfc, !PT ;  /* 0x0000000003007212 */ /* 0x000fe200078efcff */
[----:B------:R-:W-:Y:S06]  /*1870*/  BRA `(.L_x_33) ;  /* 0x0000000000107947 */ /* 0x000fec0003800000 */
.L_x_32:
[----:B------:R-:W-:-:S04]  /*1880*/  LOP3.LUT R0, R0, 0x80000000, RZ, 0xc0, !PT ;  /* 0x8000000000007812 */ /* 0x000fc800078ec0ff */
[----:B------:R-:W-:Y:S01]  /*1890*/  LOP3.LUT R0, R0, 0x7f800000, RZ, 0xfc, !PT ;  /* 0x7f80000000007812 */ /* 0x000fe200078efcff */
[----:B------:R-:W-:Y:S06]  /*18a0*/  BRA `(.L_x_33) ;  /* 0x0000000000047947 */ /* 0x000fec0003800000 */
.L_x_31:
[----:B------:R-:W-:-:S07]  /*18b0*/  LEA R0, R7, R0, 0x17 ;  /* 0x0000000007007211 */ /* 0x000fce00078eb8ff */
.L_x_33:
[----:B------:R-:W-:Y:S05]  /*18c0*/  BSYNC.RECONVERGENT B2 ;  /* 0x0000000000027941 */ /* 0x000fea0003800200 */
.L_x_30:
[----:B------:R-:W-:Y:S05]  /*18d0*/  BRA `(.L_x_34) ;  /* 0x0000000000207947 */ /* 0x000fea0003800000 */
.L_x_29:
[----:B------:R-:W-:-:S04]  /*18e0*/  LOP3.LUT R0, R9, 0x80000000, R6, 0x48, !PT ;  /* 0x8000000009007812 */ /* 0x000fc800078e4806 */
[----:B------:R-:W-:Y:S01]  /*18f0*/  LOP3.LUT R0, R0, 0x7f800000, RZ, 0xfc, !PT ;  /* 0x7f80000000007812 */ /* 0x000fe200078efcff */
[----:B------:R-:W-:Y:S06]  /*1900*/  BRA `(.L_x_34) ;  /* 0x0000000000147947 */ /* 0x000fec0003800000 */
.L_x_28:
[----:B------:R-:W-:Y:S01]  /*1910*/  LOP3.LUT R0, R9, 0x80000000, R6, 0x48, !PT ;  /* 0x8000000009007812 */ /* 0x000fe200078e4806 */
[----:B------:R-:W-:Y:S06]  /*1920*/  BRA `(.L_x_34) ;  /* 0x00000000000c7947 */ /* 0x000fec0003800000 */
.L_x_27:
[----:B------:R-:W0:Y:S01]  /*1930*/  MUFU.RSQ R0, -QNAN ;  /* 0xffc0000000007908 */ /* 0x000e220000001400 */
[----:B------:R-:W-:Y:S05]  /*1940*/  BRA `(.L_x_34) ;  /* 0x0000000000047947 */ /* 0x000fea0003800000 */
.L_x_26:
[----:B------:R-:W-:-:S07]  /*1950*/  FADD.FTZ R0, R0, R3 ;  /* 0x0000000300007221 */ /* 0x000fce0000010000 */
.L_x_34:
[----:B------:R-:W-:Y:S05]  /*1960*/  BSYNC.RECONVERGENT B1 ;  /* 0x0000000000017941 */ /* 0x000fea0003800200 */
.L_x_24:
[----:B------:R-:W-:-:S04]  /*1970*/  HFMA2 R3, -RZ, RZ, 0, 0 ;  /* 0x00000000ff037431 */ /* 0x000fc800000001ff */
[----:B0-----:R-:W-:Y:S05]  /*1980*/  RET.REL.NODEC R2 `(_Z8grad_GPUPfS_S_S_S_iif) ;  /* 0xffffffe4029c7950 */ /* 0x001fea0003c3ffff */
.L_x_35:
        /* <DEDUP_REMOVED lines=15> */
.L_x_63:


//--------------------- .text._Z6dz_GPUPfS_S_S_S_i --------------------------
	.section	.text._Z6dz_GPUPfS_S_S_S_i,"ax",@progbits
	.align	128
        .global         _Z6dz_GPUPfS_S_S_S_i
        .type           _Z6dz_GPUPfS_S_S_S_i,@function
        .size           _Z6dz_GPUPfS_S_S_S_i,(.L_x_71 - _Z6dz_GPUPfS_S_S_S_i)
        .other          _Z6dz_GPUPfS_S_S_S_i,@"STO_CUDA_ENTRY STV_DEFAULT"
_Z6dz_GPUPfS_S_S_S_i:
.text._Z6dz_GPUPfS_S_S_S_i:
        /* <DEDUP_REMOVED lines=16> */
[----:B0-----:R-:W-:-:S06]  /*0100*/  IMAD.WIDE R2, R7, 0x4, R2 ;  /* 0x0000000407027825 */ /* 0x001fcc00078e0202 */
[----:B-1----:R-:W2:Y:S02]  /*0110*/  LDG.E R2, desc[UR4][R2.64] ;  /* 0x0000000402027981 */ /* 0x002ea4000c1e1900 */
[----:B--2---:R-:W-:-:S13]  /*0120*/  FSETP.NEU.AND P0, PT, R2, RZ, PT ;  /* 0x000000ff0200720b */ /* 0x004fda0003f0d000 */
[----:B------:R-:W-:Y:S05]  /*0130*/  @P0 BRA `(.L_x_36) ;  /* 0x00000000001c0947 */ /* 0x000fea0003800000 */
[----:B------:R-:W0:Y:S08]  /*0140*/  LDC.64 R2, c[0x0][0x388] ;  /* 0x0000e200ff027b82 */ /* 0x000e300000000a00 */
[----:B------:R-:W1:Y:S01]  /*0150*/  LDC.64 R4, c[0x0][0x398] ;  /* 0x0000e600ff047b82 */ /* 0x000e620000000a00 */
[----:B0-----:R-:W-:-:S06]  /*0160*/  IMAD.WIDE R2, R7, 0x4, R2 ;  /* 0x0000000407027825 */ /* 0x001fcc00078e0202 */
[----:B------:R-:W2:Y:S01]  /*0170*/  LDG.E R3, desc[UR4][R2.64] ;  /* 0x0000000402037981 */ /* 0x000ea2000c1e1900 */
[----:B-1----:R-:W-:-:S05]  /*0180*/  IMAD.WIDE R4, R7, 0x4, R4 ;  /* 0x0000000407047825 */ /* 0x002fca00078e0204 */
[----:B--2---:R-:W-:Y:S01]  /*0190*/  STG.E desc[UR4][R4.64], R3 ;  /* 0x0000000304007986 */ /* 0x004fe2000c101904 */
[----:B------:R-:W-:Y:S05]  /*01a0*/  EXIT ;  /* 0x000000000000794d */ /* 0x000fea0003800000 */
.L_x_36:
[----:B------:R-:W0:Y:S08]  /*01b0*/  LDC.64 R2, c[0x0][0x390] ;  /* 0x0000e400ff027b82 */ /* 0x000e300000000a00 */
[----:B------:R-:W1:Y:S01]  /*01c0*/  LDC.64 R4, c[0x0][0x3a0] ;  /* 0x0000e800ff047b82 */ /* 0x000e620000000a00 */
[----:B0-----:R-:W-:-:S06]  /*01d0*/  IMAD.WIDE R2, R7, 0x4, R2 ;  /* 0x0000000407027825 */ /* 0x001fcc00078e0202 */
[----:B------:R-:W2:Y:S01]  /*01e0*/  LDG.E R2, desc[UR4][R2.64] ;  /* 0x0000000402027981 */ /* 0x000ea2000c1e1900 */
[----:B-1----:R-:W-:-:S04]  /*01f0*/  IMAD.WIDE R4, R7, 0x4, R4 ;  /* 0x0000000407047825 */ /* 0x002fc800078e0204 */
[----:B--2---:R-:W-:-:S05]  /*0200*/  FADD R7, -R2, -RZ ;  /* 0x800000ff02077221 */ /* 0x004fca0000000100 */
[----:B------:R-:W-:Y:S01]  /*0210*/  STG.E desc[UR4][R4.64], R7 ;  /* 0x0000000704007986 */ /* 0x000fe2000c101904 */
[----:B------:R-:W-:Y:S05]  /*0220*/  EXIT ;  /* 0x000000000000794d */ /* 0x000fea0003800000 */
.L_x_37:
        /* <DEDUP_REMOVED lines=13> */
.L_x_71:


//--------------------- .text._Z13initialize_dzPfS_i --------------------------
	.section	.text._Z13initialize_dzPfS_i,"ax",@progbits
	.align	128
        .global         _Z13initialize_dzPfS_i
        .type           _Z13initialize_dzPfS_i,@function
        .size           _Z13initialize_dzPfS_i,(.L_x_72 - _Z13initialize_dzPfS_i)
        .other          _Z13initialize_dzPfS_i,@"STO_CUDA_ENTRY STV_DEFAULT"
_Z13initialize_dzPfS_i:
.text._Z13initialize_dzPfS_i:
        /* <DEDUP_REMOVED lines=17> */
[----:B0-----:R-:W-:-:S05]  /*0110*/  IMAD.WIDE R2, R7, 0x4, R2 ;  /* 0x0000000407027825 */ /* 0x001fca00078e0202 */
[----:B-1----:R-:W-:Y:S01]  /*0120*/  STG.E desc[UR4][R2.64], RZ ;  /* 0x000000ff02007986 */ /* 0x002fe2000c101904 */
[----:B--2---:R-:W-:-:S05]  /*0130*/  IMAD.WIDE R4, R7, 0x4, R4 ;  /* 0x0000000407047825 */ /* 0x004fca00078e0204 */
[----:B------:R-:W-:Y:S01]  /*0140*/  STG.E desc[UR4][R4.64], RZ ;  /* 0x000000ff04007986 */ /* 0x000fe2000c101904 */
[----:B------:R-:W-:Y:S05]  /*0150*/  EXIT ;  /* 0x000000000000794d */ /* 0x000fea0003800000 */
.L_x_38:
        /* <DEDUP_REMOVED lines=10> */
.L_x_72:


//--------------------- .text._Z17sigmoid_minus_GPUPfS_i --------------------------
	.section	.text._Z17sigmoid_minus_GPUPfS_i,"ax",@progbits
	.align	128
        .global         _Z17sigmoid_minus_GPUPfS_i
        .type           _Z17sigmoid_minus_GPUPfS_i,@function
        .size           _Z17sigmoid_minus_GPUPfS_i,(.L_x_64 - _Z17sigmoid_minus_GPUPfS_i)
        .other          _Z17sigmoid_minus_GPUPfS_i,@"STO_CUDA_ENTRY STV_DEFAULT"
_Z17sigmoid_minus_GPUPfS_i:
.text._Z17sigmoid_minus_GPUPfS_i:
        /* <DEDUP_REMOVED lines=18> */
[----:B--2---:R-:W-:-:S13]  /*0120*/  FSETP.GT.AND P0, PT, R2, 10, PT ;  /* 0x412000000200780b */ /* 0x004fda0003f04000 */
[----:B------:R-:W0:Y:S02]  /*0130*/  @P0 LDC.64 R4, c[0x0][0x388] ;  /* 0x0000e200ff040b82 */ /* 0x000e240000000a00 */
[----:B0-----:R-:W-:-:S05]  /*0140*/  @P0 IMAD.WIDE R4, R0, 0x4, R4 ;  /* 0x0000000400040825 */ /* 0x001fca00078e0204 */
[----:B------:R0:W-:Y:S01]  /*0150*/  @P0 STG.E desc[UR4][R4.64], RZ ;  /* 0x000000ff04000986 */ /* 0x0001e2000c101904 */
[----:B------:R-:W-:Y:S05]  /*0160*/  @P0 EXIT ;  /* 0x000000000000094d */ /* 0x000fea0003800000 */
[----:B------:R-:W-:-:S13]  /*0170*/  FSETP.GEU.AND P0, PT, R2, -10, PT ;  /* 0xc12000000200780b */ /* 0x000fda0003f0e000 */
[----:B0-----:R-:W0:Y:S01]  /*0180*/  @!P0 LDC.64 R4, c[0x0][0x388] ;  /* 0x0000e200ff048b82 */ /* 0x001e220000000a00 */
[----:B------:R-:W-:Y:S02]  /*0190*/  @!P0 IMAD.MOV.U32 R3, RZ, RZ, 0x3f800000 ;  /* 0x3f800000ff038424 */ /* 0x000fe400078e00ff */
[----:B0-----:R-:W-:-:S05]  /*01a0*/  @!P0 IMAD.WIDE R4, R0, 0x4, R4 ;  /* 0x0000000400048825 */ /* 0x001fca00078e0204 */
[----:B------:R0:W-:Y:S01]  /*01b0*/  @!P0 STG.E desc[UR4][R4.64], R3 ;  /* 0x0000000304008986 */ /* 0x0001e2000c101904 */
[----:B------:R-:W-:Y:S05]  /*01c0*/  @!P0 EXIT ;  /* 0x000000000000894d */ /* 0x000fea0003800000 */
[----:B0-----:R-:W0:Y:S01]  /*01d0*/  F2F.F64.F32 R4, R2 ;  /* 0x0000000200047310 */ /* 0x001e220000201800 */
[----:B------:R-:W-:Y:S01]  /*01e0*/  IMAD.MOV.U32 R6, RZ, RZ, 0x652b82fe ;  /* 0x652b82feff067424 */ /* 0x000fe200078e00ff */
[----:B------:R-:W-:Y:S01]  /*01f0*/  UMOV UR6, 0xfefa39ef ;  /* 0xfefa39ef00067882 */ /* 0x000fe20000000000 */
[----:B------:R-:W-:Y:S01]  /*0200*/  IMAD.MOV.U32 R7, RZ, RZ, 0x3ff71547 ;  /* 0x3ff71547ff077424 */ /* 0x000fe200078e00ff */
[----:B------:R-:W-:Y:S01]  /*0210*/  UMOV UR7, 0x3fe62e42 ;  /* 0x3fe62e4200077882 */ /* 0x000fe20000000000 */
[----:B------:R-:W-:Y:S04]  /*0220*/  BSSY.RECONVERGENT B0, `(.L_x_39) ;  /* 0x0000036000007945 */ /* 0x000fe80003800200 */
[----:B0-----:R-:W-:Y:S01]  /*0230*/  DFMA R6, R4, R6, 6.75539944105574400000e+15 ;  /* 0x433800000406742b */ /* 0x001fe20000000006 */
[----:B------:R-:W-:-:S07]  /*0240*/  FSETP.GEU.AND P0, PT, |R5|, 4.1917929649353027344, PT ;  /* 0x4086232b0500780b */ /* 0x000fce0003f0e200 */
[----:B------:R-:W-:-:S08]  /*0250*/  DADD R8, R6, -6.75539944105574400000e+15 ;  /* 0xc338000006087429 */ /* 0x000fd00000000000 */
[----:B------:R-:W-:Y:S01]  /*0260*/  DFMA R10, R8, -UR6, R4 ;  /* 0x80000006080a7c2b */ /* 0x000fe20008000004 */
[----:B------:R-:W-:Y:S01]  /*0270*/  UMOV UR6, 0x3b39803f ;  /* 0x3b39803f00067882 */ /* 0x000fe20000000000 */
[----:B------:R-:W-:-:S06]  /*0280*/  UMOV UR7, 0x3c7abc9e ;  /* 0x3c7abc9e00077882 */ /* 0x000fcc0000000000 */
[----:B------:R-:W-:Y:S01]  /*0290*/  DFMA R8, R8, -UR6, R10 ;  /* 0x8000000608087c2b */ /* 0x000fe2000800000a */
[----:B------:R-:W-:Y:S01]  /*02a0*/  UMOV UR6, 0x69ce2bdf ;  /* 0x69ce2bdf00067882 */ /* 0x000fe20000000000 */
[----:B------:R-:W-:Y:S01]  /*02b0*/  MOV R10, 0xfca213ea ;  /* 0xfca213ea000a7802 */ /* 0x000fe20000000f00 */
[----:B------:R-:W-:Y:S01]  /*02c0*/  IMAD.MOV.U32 R11, RZ, RZ, 0x3e928af3 ;  /* 0x3e928af3ff0b7424 */ /* 0x000fe200078e00ff */
[----:B------:R-:W-:-:S05]  /*02d0*/  UMOV UR7, 0x3e5ade15 ;  /* 0x3e5ade1500077882 */ /* 0x000fca0000000000 */
[----:B------:R-:W-:Y:S01]  /*02e0*/  DFMA R10, R8, UR6, R10 ;  /* 0x00000006080a7c2b */ /* 0x000fe2000800000a */
[----:B------:R-:W-:Y:S01]  /*02f0*/  UMOV UR6, 0x62401315 ;  /* 0x6240131500067882 */ /* 0x000fe20000000000 */
[----:B------:R-:W-:-:S06]  /*0300*/  UMOV UR7, 0x3ec71dee ;  /* 0x3ec71dee00077882 */ /* 0x000fcc0000000000 */
[----:B------:R-:W-:Y:S01]  /*0310*/  DFMA R10, R8, R10, UR6 ;  /* 0x00000006080a7e2b */ /* 0x000fe2000800000a */
        /* <DEDUP_REMOVED lines=20> */
[----:B------:R-:W-:-:S08]  /*0460*/  DFMA R10, R8, R10, UR6 ;  /* 0x00000006080a7e2b */ /* 0x000fd0000800000a */
[----:B------:R-:W-:-:S08]  /*0470*/  DFMA R10, R8, R10, 1 ;  /* 0x3ff00000080a742b */ /* 0x000fd0000000000a */
[----:B------:R-:W-:-:S10]  /*0480*/  DFMA R10, R8, R10, 1 ;  /* 0x3ff00000080a742b */ /* 0x000fd4000000000a */
[----:B------:R-:W-:Y:S02]  /*0490*/  IMAD R9, R6, 0x100000, R11 ;  /* 0x0010000006097824 */ /* 0x000fe400078e020b */
[----:B------:R-:W-:Y:S01]  /*04a0*/  IMAD.MOV.U32 R8, RZ, RZ, R10 ;  /* 0x000000ffff087224 */ /* 0x000fe200078e000a */
[----:B------:R-:W-:Y:S06]  /*04b0*/  @!P0 BRA `(.L_x_40) ;  /* 0x0000000000308947 */ /* 0x000fec0003800000 */
[----:B------:R-:W-:Y:S01]  /*04c0*/  FSETP.GEU.AND P1, PT, |R5|, 4.2275390625, PT ;  /* 0x408748000500780b */ /* 0x000fe20003f2e200 */
[----:B------:R-:W-:Y:S01]  /*04d0*/  DADD R4, R4, +INF ;  /* 0x7ff0000004047429 */ /* 0x000fe20000000000 */
[----:B------:R-:W-:-:S09]  /*04e0*/  FSETP.GEU.AND P0, PT, R2, RZ, PT ;  /* 0x000000ff0200720b */ /* 0x000fd20003f0e000 */
[----:B------:R-:W-:Y:S02]  /*04f0*/  FSEL R8, R4, RZ, P0 ;  /* 0x000000ff04087208 */ /* 0x000fe40000000000 */
[----:B------:R-:W-:Y:S02]  /*0500*/  @!P1 LEA.HI R3, R6, R6, RZ, 0x1 ;  /* 0x0000000606039211 */ /* 0x000fe400078f08ff */
[----:B------:R-:W-:Y:S02]  /*0510*/  FSEL R9, R5, RZ, P0 ;  /* 0x000000ff05097208 */ /* 0x000fe40000000000 */
[----:B------:R-:W-:-:S04]  /*0520*/  @!P1 SHF.R.S32.HI R3, RZ, 0x1, R3 ;  /* 0x00000001ff039819 */ /* 0x000fc80000011403 */
[----:B------:R-:W-:Y:S01]  /*0530*/  @!P1 IADD3 R2, PT, PT, R6, -R3, RZ ;  /* 0x8000000306029210 */ /* 0x000fe20007ffe0ff */
[----:B------:R-:W-:-:S03]  /*0540*/  @!P1 IMAD R11, R3, 0x100000, R11 ;  /* 0x00100000030b9824 */ /* 0x000fc600078e020b */
[----:B------:R-:W-:Y:S01]  /*0550*/  @!P1 LEA R3, R2, 0x3ff00000, 0x14 ;  /* 0x3ff0000002039811 */ /* 0x000fe200078ea0ff */
[----:B------:R-:W-:-:S06]  /*0560*/  @!P1 IMAD.MOV.U32 R2, RZ, RZ, RZ ;  /* 0x000000ffff029224 */ /* 0x000fcc00078e00ff */
[----:B------:R-:W-:-:S11]  /*0570*/  @!P1 DMUL R8, R10, R2 ;  /* 0x000000020a089228 */ /* 0x000fd60000000000 */
.L_x_40:
[----:B------:R-:W-:Y:S05]  /*0580*/  BSYNC.RECONVERGENT B0 ;  /* 0x0000000000007941 */ /* 0x000fea0003800200 */
.L_x_39:
[----:B------:R-:W-:Y:S01]  /*0590*/  DADD R8, R8, 1 ;  /* 0x3ff0000008087429 */ /* 0x000fe20000000000 */
[----:B------:R-:W-:Y:S05]  /*05a0*/  BSSY.RECONVERGENT B0, `(.L_x_41) ;  /* 0x000000e000007945 */ /* 0x000fea0003800200 */
[----:B------:R-:W0:Y:S04]  /*05b0*/  MUFU.RCP64H R3, R9 ;  /* 0x0000000900037308 */ /* 0x000e280000001800 */
[----:B------:R-:W-:-:S04]  /*05c0*/  IADD3 R2, PT, PT, R9, 0x300402, RZ ;  /* 0x0030040209027810 */ /* 0x000fc80007ffe0ff */
[----:B------:R-:W-:Y:S02]  /*05d0*/  FSETP.GEU.AND P0, PT, |R2|, 5.8789094863358348022e-39, PT ;  /* 0x004004020200780b */ /* 0x000fe40003f0e200 */
[----:B0-----:R-:W-:-:S08]  /*05e0*/  DFMA R4, -R8, R2, 1 ;  /* 0x3ff000000804742b */ /* 0x001fd00000000102 */
[----:B------:R-:W-:-:S08]  /*05f0*/  DFMA R4, R4, R4, R4 ;  /* 0x000000040404722b */ /* 0x000fd00000000004 */
[----:B------:R-:W-:-:S08]  /*0600*/  DFMA R4, R2, R4, R2 ;  /* 0x000000040204722b */ /* 0x000fd00000000002 */
[----:B------:R-:W-:-:S08]  /*0610*/  DFMA R6, -R8, R4, 1 ;  /* 0x3ff000000806742b */ /* 0x000fd00000000104 */
[----:B------:R-:W-:Y:S01]  /*0620*/  DFMA R4, R4, R6, R4 ;  /* 0x000000060404722b */ /* 0x000fe20000000004 */
[----:B------:R-:W-:Y:S10]  /*0630*/  @P0 BRA `(.L_x_42) ;  /* 0x0000000000100947 */ /* 0x000ff40003800000 */
[----:B------:R-:W-:-:S05]  /*0640*/  LOP3.LUT R2, R9, 0x7fffffff, RZ, 0xc0, !PT ;  /* 0x7fffffff09027812 */ /* 0x000fca00078ec0ff */
[----:B------:R-:W-:Y:S01]  /*0650*/  VIADD R3, R2, 0xfff00000 ;  /* 0xfff0000002037836 */ /* 0x000fe20000000000 */
[----:B------:R-:W-:-:S07]  /*0660*/  MOV R2, 0x680 ;  /* 0x0000068000027802 */ /* 0x000fce0000000f00 */
[----:B------:R-:W-:Y:S05]  /*0670*/  CALL.REL.NOINC `($__internal_2_$__cuda_sm20_dblrcp_rn_slowpath_v3) ;  /* 0x0000000000187944 */ /* 0x000fea0003c00000 */
.L_x_42:
[----:B------:R-:W-:Y:S05]  /*0680*/  BSYNC.RECONVERGENT B0 ;  /* 0x0000000000007941 */ /* 0x000fea0003800200 */
.L_x_41:
[----:B------:R-:W0:Y:S01]  /*0690*/  LDC.64 R2, c[0x0][0x388] ;  /* 0x0000e200ff027b82 */ /* 0x000e220000000a00 */
[----:B------:R-:W1:Y:S01]  /*06a0*/  F2F.F32.F64 R5, R4 ;  /* 0x0000000400057310 */ /* 0x000e620000301000 */
[----:B0-----:R-:W-:-:S05]  /*06b0*/  IMAD.WIDE R2, R0, 0x4, R2 ;  /* 0x0000000400027825 */ /* 0x001fca00078e0202 */
[----:B-1----:R-:W-:Y:S01]  /*06c0*/  STG.E desc[UR4][R2.64], R5 ;  /* 0x0000000502007986 */ /* 0x002fe2000c101904 */
[----:B------:R-:W-:Y:S05]  /*06d0*/  EXIT ;  /* 0x000000000000794d */ /* 0x000fea0003800000 */
        .weak           $__internal_2_$__cuda_sm20_dblrcp_rn_slowpath_v3
        .type           $__internal_2_$__cuda_sm20_dblrcp_rn_slowpath_v3,@function
        .size           $__internal_2_$__cuda_sm20_dblrcp_rn_slowpath_v3,(.L_x_64 - $__internal_2_$__cuda_sm20_dblrcp_rn_slowpath_v3)
$__internal_2_$__cuda_sm20_dblrcp_rn_slowpath_v3:
[----:B------:R-:W-:Y:S01]  /*06e0*/  IMAD.MOV.U32 R4, RZ, RZ, R8 ;  /* 0x000000ffff047224 */ /* 0x000fe200078e0008 */
[----:B------:R-:W-:Y:S01]  /*06f0*/  MOV R5, R9 ;  /* 0x0000000900057202 */ /* 0x000fe20000000f00 */
[----:B------:R-:W-:Y:S05]  /*0700*/  BSSY.RECONVERGENT B1, `(.L_x_43) ;  /* 0x0000025000017945 */ /* 0x000fea0003800200 */
[----:B------:R-:W-:-:S14]  /*0710*/  DSETP.GTU.AND P0, PT, |R4|, +INF , PT ;  /* 0x7ff000000400742a */ /* 0x000fdc0003f0c200 */
[----:B------:R-:W-:Y:S05]  /*0720*/  @P0 BRA `(.L_x_44) ;  /* 0x0000000000800947 */ /* 0x000fea0003800000 */
[----:B------:R-:W-:-:S05]  /*0730*/  LOP3.LUT R8, R9, 0x7fffffff, RZ, 0xc0, !PT ;  /* 0x7fffffff09087812 */ /* 0x000fca00078ec0ff */
[----:B------:R-:W-:-:S05]  /*0740*/  VIADD R6, R8, 0xffffffff ;  /* 0xffffffff08067836 */ /* 0x000fca0000000000 */
[----:B------:R-:W-:-:S13]  /*0750*/  ISETP.GE.U32.AND P0, PT, R6, 0x7fefffff, PT ;  /* 0x7fefffff0600780c */ /* 0x000fda0003f06070 */
[----:B------:R-:W-:Y:S01]  /*0760*/  @P0 LOP3.LUT R7, R5, 0x7ff00000, RZ, 0x3c, !PT ;  /* 0x7ff0000005070812 */ /* 0x000fe200078e3cff */
[----:B------:R-:W-:Y:S01]  /*0770*/  @P0 IMAD.MOV.U32 R6, RZ, RZ, RZ ;  /* 0x000000ffff060224 */ /* 0x000fe200078e00ff */
[----:B------:R-:W-:Y:S06]  /*0780*/  @P0 BRA `(.L_x_45) ;  /* 0x0000000000700947 */ /* 0x000fec0003800000 */
[----:B------:R-:W-:-:S13]  /*0790*/  ISETP.GE.U32.AND P0, PT, R8, 0x1000001, PT ;  /* 0x010000010800780c */ /* 0x000fda0003f06070 */
[----:B------:R-:W-:Y:S05]  /*07a0*/  @!P0 BRA `(.L_x_46) ;  /* 0x0000000000388947 */ /* 0x000fea0003800000 */
[----:B------:R-:W-:Y:S01]  /*07b0*/  IADD3 R7, PT, PT, R5, -0x3fe00000, RZ ;  /* 0xc020000005077810 */ /* 0x000fe20007ffe0ff */
[----:B------:R-:W-:Y:S02]  /*07c0*/  IMAD.MOV.U32 R6, RZ, RZ, R4 ;  /* 0x000000ffff067224 */ /* 0x000fe400078e0004 */
[----:B------:R-:W-:Y:S01]  /*07d0*/  IMAD.MOV.U32 R8, RZ, RZ, R3 ;  /* 0x000000ffff087224 */ /* 0x000fe200078e0003 */
[----:B------:R-:W0:Y:S05]  /*07e0*/  MUFU.RCP64H R9, R7 ;  /* 0x0000000700097308 */ /* 0x000e2a0000001800 */
[----:B0-----:R-:W-:-:S08]  /*07f0*/  DFMA R10, -R6, R8, 1 ;  /* 0x3ff00000060a742b */ /* 0x001fd00000000108 */
[----:B------:R-:W-:-:S08]  /*0800*/  DFMA R10, R10, R10, R10 ;  /* 0x0000000a0a0a722b */ /* 0x000fd0000000000a */
[----:B------:R-:W-:-:S08]  /*0810*/  DFMA R10, R8, R10, R8 ;  /* 0x0000000a080a722b */ /* 0x000fd00000000008 */
[----:B------:R-:W-:-:S08]  /*0820*/  DFMA R8, -R6, R10, 1 ;  /* 0x3ff000000608742b */ /* 0x000fd0000000010a */
[----:B------:R-:W-:-:S08]  /*0830*/  DFMA R8, R10, R8, R10 ;  /* 0x000000080a08722b */ /* 0x000fd0000000000a */
[----:B------:R-:W-:-:S08]  /*0840*/  DMUL R8, R8, 2.2250738585072013831e-308 ;  /* 0x0010000008087828 */ /* 0x000fd00000000000 */
[----:B------:R-:W-:-:S08]  /*0850*/  DFMA R4, -R4, R8, 1 ;  /* 0x3ff000000404742b */ /* 0x000fd00000000108 */
[----:B------:R-:W-:-:S08]  /*0860*/  DFMA R4, R4, R4, R4 ;  /* 0x000000040404722b */ /* 0x000fd00000000004 */
[----:B------:R-:W-:Y:S01]  /*0870*/  DFMA R6, R8, R4, R8 ;  /* 0x000000040806722b */ /* 0x000fe20000000008 */
[----:B------:R-:W-:Y:S10]  /*0880*/  BRA `(.L_x_45) ;  /* 0x0000000000307947 */ /* 0x000ff40003800000 */
.L_x_46:
[----:B------:R-:W-:Y:S01]  /*0890*/  DMUL R4, R4, 8.11296384146066816958e+31 ;  /* 0x4690000004047828 */ /* 0x000fe20000000000 */
[----:B------:R-:W-:-:S05]  /*08a0*/  MOV R6, R3 ;  /* 0x0000000300067202 */ /* 0x000fca0000000f00 */
[----:B------:R-:W0:Y:S02]  /*08b0*/  MUFU.RCP64H R7, R5 ;  /* 0x0000000500077308 */ /* 0x000e240000001800 */
[----:B0-----:R-:W-:-:S08]  /*08c0*/  DFMA R8, -R4, R6, 1 ;  /* 0x3ff000000408742b */ /* 0x001fd00000000106 */
[----:B------:R-:W-:-:S08]  /*08d0*/  DFMA R8, R8, R8, R8 ;  /* 0x000000080808722b */ /* 0x000fd00000000008 */
[----:B------:R-:W-:-:S08]  /*08e0*/  DFMA R8, R6, R8, R6 ;  /* 0x000000080608722b */ /* 0x000fd00000000006 */
[----:B------:R-:W-:-:S08]  /*08f0*/  DFMA R6, -R4, R8, 1 ;  /* 0x3ff000000406742b */ /* 0x000fd00000000108 */
[----:B------:R-:W-:-:S08]  /*0900*/  DFMA R6, R8, R6, R8 ;  /* 0x000000060806722b */ /* 0x000fd00000000008 */
[----:B------:R-:W-:Y:S01]  /*0910*/  DMUL R6, R6, 8.11296384146066816958e+31 ;  /* 0x4690000006067828 */ /* 0x000fe20000000000 */
[----:B------:R-:W-:Y:S10]  /*0920*/  BRA `(.L_x_45) ;  /* 0x0000000000087947 */ /* 0x000ff40003800000 */
.L_x_44:
[----:B------:R-:W-:Y:S01]  /*0930*/  LOP3.LUT R7, R5, 0x80000, RZ, 0xfc, !PT ;  /* 0x0008000005077812 */ /* 0x000fe200078efcff */
[----:B------:R-:W-:-:S07]  /*0940*/  IMAD.MOV.U32 R6, RZ, RZ, R4 ;  /* 0x000000ffff067224 */ /* 0x000fce00078e0004 */
.L_x_45:
[----:B------:R-:W-:Y:S05]  /*0950*/  BSYNC.RECONVERGENT B1 ;  /* 0x0000000000017941 */ /* 0x000fea0003800200 */
.L_x_43:
[----:B------:R-:W-:Y:S01]  /*0960*/  IMAD.MOV.U32 R3, RZ, RZ, 0x0 ;  /* 0x00000000ff037424 */ /* 0x000fe200078e00ff */
[----:B------:R-:W-:Y:S01]  /*0970*/  MOV R5, R7 ;  /* 0x0000000700057202 */ /* 0x000fe20000000f00 */
[----:B------:R-:W-:Y:S02]  /*0980*/  IMAD.MOV.U32 R4, RZ, RZ, R6 ;  /* 0x000000ffff047224 */ /* 0x000fe400078e0006 */
[----:B------:R-:W-:Y:S05]  /*0990*/  RET.REL.NODEC R2 `(_Z17sigmoid_minus_GPUPfS_i) ;  /* 0xfffffff402987950 */ /* 0x000fea0003c3ffff */
.L_x_47:
        /* <DEDUP_REMOVED lines=14> */
.L_x_64:


//--------------------- .text._Z11sigmoid_GPUPfS_i --------------------------
	.section	.text._Z11sigmoid_GPUPfS_i,"ax",@progbits
	.align	128
        .global         _Z11sigmoid_GPUPfS_i
        .type           _Z11sigmoid_GPUPfS_i,@function
        .size           _Z11sigmoid_GPUPfS_i,(.L_x_65 - _Z11sigmoid_GPUPfS_i)
        .other          _Z11sigmoid_GPUPfS_i,@"STO_CUDA_ENTRY STV_DEFAULT"
_Z11sigmoid_GPUPfS_i:
.text._Z11sigmoid_GPUPfS_i:
        /* <DEDUP_REMOVED lines=19> */
[----:B------:R-:W0:Y:S01]  /*0130*/  @P0 LDC.64 R4, c[0x0][0x388] ;  /* 0x0000e200ff040b82 */ /* 0x000e220000000a00 */
[----:B------:R-:W-:Y:S02]  /*0140*/  @P0 IMAD.MOV.U32 R7, RZ, RZ, 0x3f800000 ;  /* 0x3f800000ff070424 */ /* 0x000fe400078e00ff */
[----:B0-----:R-:W-:-:S05]  /*0150*/  @P0 IMAD.WIDE R4, R0, 0x4, R4 ;  /* 0x0000000400040825 */ /* 0x001fca00078e0204 */
[----:B------:R0:W-:Y:S01]  /*0160*/  @P0 STG.E desc[UR4][R4.64], R7 ;  /* 0x0000000704000986 */ /* 0x0001e2000c101904 */
[----:B------:R-:W-:Y:S05]  /*0170*/  @P0 EXIT ;  /* 0x000000000000094d */ /* 0x000fea0003800000 */
[----:B------:R-:W-:-:S13]  /*0180*/  FSETP.GEU.AND P0, PT, R2, -10, PT ;  /* 0xc12000000200780b */ /* 0x000fda0003f0e000 */
[----:B0-----:R-:W0:Y:S02]  /*0190*/  @!P0 LDC.64 R4, c[0x0][0x388] ;  /* 0x0000e200ff048b82 */ /* 0x001e240000000a00 */
[----:B0-----:R-:W-:-:S05]  /*01a0*/  @!P0 IMAD.WIDE R4, R0, 0x4, R4 ;  /* 0x0000000400048825 */ /* 0x001fca00078e0204 */
[----:B------:R0:W-:Y:S01]  /*01b0*/  @!P0 STG.E desc[UR4][R4.64], RZ ;  /* 0x000000ff04008986 */ /* 0x0001e2000c101904 */
[----:B------:R-:W-:Y:S05]  /*01c0*/  @!P0 EXIT ;  /* 0x000000000000894d */ /* 0x000fea0003800000 */
[----:B0-----:R-:W0:Y:S01]  /*01d0*/  F2F.F64.F32 R4, -R2 ;  /* 0x8000000200047310 */ /* 0x001e220000201800 */
        /* <DEDUP_REMOVED lines=48> */
[----:B------:R-:W-:-:S09]  /*04e0*/  FSETP.GT.AND P0, PT, R2, RZ, PT ;  /* 0x000000ff0200720b */ /* 0x000fd20003f04000 */
[----:B------:R-:W-:Y:S02]  /*04f0*/  FSEL R8, R4, RZ, !P0 ;  /* 0x000000ff04087208 */ /* 0x000fe40004000000 */
[----:B------:R-:W-:Y:S02]  /*0500*/  @!P1 LEA.HI R3, R6, R6, RZ, 0x1 ;  /* 0x0000000606039211 */ /* 0x000fe400078f08ff */
[----:B------:R-:W-:Y:S02]  /*0510*/  FSEL R9, R5, RZ, !P0 ;  /* 0x000000ff05097208 */ /* 0x000fe40004000000 */
[----:B------:R-:W-:-:S04]  /*0520*/  @!P1 SHF.R.S32.HI R3, RZ, 0x1, R3 ;  /* 0x00000001ff039819 */ /* 0x000fc80000011403 */
[----:B------:R-:W-:Y:S01]  /*0530*/  @!P1 IADD3 R2, PT, PT, R6, -R3, RZ ;  /* 0x8000000306029210 */ /* 0x000fe20007ffe0ff */
[----:B------:R-:W-:-:S03]  /*0540*/  @!P1 IMAD R11, R3, 0x100000, R11 ;  /* 0x00100000030b9824 */ /* 0x000fc600078e020b */
[----:B------:R-:W-:Y:S01]  /*0550*/  @!P1 LEA R3, R2, 0x3ff00000, 0x14 ;  /* 0x3ff0000002039811 */ /* 0x000fe200078ea0ff */
[----:B------:R-:W-:-:S06]  /*0560*/  @!P1 IMAD.MOV.U32 R2, RZ, RZ, RZ ;  /* 0x000000ffff029224 */ /* 0x000fcc00078e00ff */
[----:B------:R-:W-:-:S11]  /*0570*/  @!P1 DMUL R8, R10, R2 ;  /* 0x000000020a089228 */ /* 0x000fd60000000000 */
.L_x_49:
[----:B------:R-:W-:Y:S05]  /*0580*/  BSYNC.RECONVERGENT B0 ;  /* 0x0000000000007941 */ /* 0x000fea0003800200 */
.L_x_48:
        /* <DEDUP_REMOVED lines=14> */
[----:B------:R-:W-:Y:S05]  /*0670*/  CALL.REL.NOINC `($__internal_3_$__cuda_sm20_dblrcp_rn_slowpath_v3) ;  /* 0x0000000000187944 */ /* 0x000fea0003c00000 */
.L_x_51:
[----:B------:R-:W-:Y:S05]  /*0680*/  BSYNC.RECONVERGENT B0 ;  /* 0x0000000000007941 */ /* 0x000fea0003800200 */
.L_x_50:
[----:B------:R-:W0:Y:S01]  /*0690*/  LDC.64 R2, c[0x0][0x388] ;  /* 0x0000e200ff027b82 */ /* 0x000e220000000a00 */
[----:B------:R-:W1:Y:S01]  /*06a0*/  F2F.F32.F64 R5, R4 ;  /* 0x0000000400057310 */ /* 0x000e620000301000 */
[----:B0-----:R-:W-:-:S05]  /*06b0*/  IMAD.WIDE R2, R0, 0x4, R2 ;  /* 0x0000000400027825 */ /* 0x001fca00078e0202 */
[----:B-1----:R-:W-:Y:S01]  /*06c0*/  STG.E desc[UR4][R2.64], R5 ;  /* 0x0000000502007986 */ /* 0x002fe2000c101904 */
[----:B------:R-:W-:Y:S05]  /*06d0*/  EXIT ;  /* 0x000000000000794d */ /* 0x000fea0003800000 */
        .weak           $__internal_3_$__cuda_sm20_dblrcp_rn_slowpath_v3
        .type           $__internal_3_$__cuda_sm20_dblrcp_rn_slowpath_v3,@function
        .size           $__internal_3_$__cuda_sm20_dblrcp_rn_slowpath_v3,(.L_x_65 - $__internal_3_$__cuda_sm20_dblrcp_rn_slowpath_v3)
$__internal_3_$__cuda_sm20_dblrcp_rn_slowpath_v3:
        /* <DEDUP_REMOVED lines=27> */
.L_x_55:
        /* <DEDUP_REMOVED lines=10> */
.L_x_53:
[----:B------:R-:W-:Y:S01]  /*0930*/  LOP3.LUT R7, R5, 0x80000, RZ, 0xfc, !PT ;  /* 0x0008000005077812 */ /* 0x000fe200078efcff */
[----:B------:R-:W-:-:S07]  /*0940*/  IMAD.MOV.U32 R6, RZ, RZ, R4 ;  /* 0x000000ffff067224 */ /* 0x000fce00078e0004 */
.L_x_54:
[----:B------:R-:W-:Y:S05]  /*0950*/  BSYNC.RECONVERGENT B1 ;  /* 0x0000000000017941 */ /* 0x000fea0003800200 */
.L_x_52:
[----:B------:R-:W-:Y:S01]  /*0960*/  IMAD.MOV.U32 R3, RZ, RZ, 0x0 ;  /* 0x00000000ff037424 */ /* 0x000fe200078e00ff */
[----:B------:R-:W-:Y:S01]  /*0970*/  MOV R5, R7 ;  /* 0x0000000700057202 */ /* 0x000fe20000000f00 */
[----:B------:R-:W-:Y:S02]  /*0980*/  IMAD.MOV.U32 R4, RZ, RZ, R6 ;  /* 0x000000ffff047224 */ /* 0x000fe400078e0006 */
[----:B------:R-:W-:Y:S05]  /*0990*/  RET.REL.NODEC R2 `(_Z11sigmoid_GPUPfS_i) ;  /* 0xfffffff402987950 */ /* 0x000fea0003c3ffff */
.L_x_56:
        /* <DEDUP_REMOVED lines=14> */
.L_x_65:


//--------------------- .text._Z8Mult_GPUPfS_S_S_iii --------------------------
	.section	.text._Z8Mult_GPUPfS_S_S_iii,"ax",@progbits
	.align	128
        .global         _Z8Mult_GPUPfS_S_S_iii
        .type           _Z8Mult_GPUPfS_S_S_iii,@function
        .size           _Z8Mult_GPUPfS_S_S_iii,(.L_x_75 - _Z8Mult_GPUPfS_S_S_iii)
        .other          _Z8Mult_GPUPfS_S_S_iii,@"STO_CUDA_ENTRY STV_DEFAULT"
_Z8Mult_GPUPfS_S_S_iii:
.text._Z8Mult_GPUPfS_S_S_iii:
        /* <DEDUP_REMOVED lines=8> */
[----:B------:R-:W3:Y:S06]  /*0080*/  LDCU UR6, c[0x0][0x360] ;  /* 0x00006c00ff0677ac */ /* 0x000eec0008000800 */
[----:B------:R-:W1:Y:S01]  /*0090*/  LDC R6, c[0x0][0x3a8] ;  /* 0x0000ea00ff067b82 */ /* 0x000e620000000800 */
[----:B0-----:R-:W-:-:S04]  /*00a0*/  IMAD R0, R0, UR4, R3 ;  /* 0x0000000400007c24 */ /* 0x001fc8000f8e0203 */
[----:B--2---:R-:W-:Y:S02]  /*00b0*/  IMAD R0, R0, UR5, R5 ;  /* 0x0000000500007c24 */ /* 0x004fe4000f8e0205 */
[----:B-1----:R-:W-:Y:S02]  /*00c0*/  IMAD R2, R6, UR7, RZ ;  /* 0x0000000706027c24 */ /* 0x002fe4000f8e02ff */
[----:B---3--:R-:W-:-:S05]  /*00d0*/  IMAD R7, R0, UR6, R7 ;  /* 0x0000000600077c24 */ /* 0x008fca000f8e0207 */
[----:B------:R-:W-:-:S13]  /*00e0*/  ISETP.GE.AND P0, PT, R7, R2, PT ;  /* 0x000000020700720c */ /* 0x000fda0003f06270 */
[----:B------:R-:W-:Y:S05]  /*00f0*/  @P0 EXIT ;  /* 0x000000000000094d */ /* 0x000fea0003800000 */
[----:B------:R-:W-:Y:S01]  /*0100*/  IABS R11, R6 ;  /* 0x00000006000b7213 */ /* 0x000fe20000000000 */
[----:B------:R-:W0:Y:S01]  /*0110*/  LDCU.64 UR6, c[0x0][0x358] ;  /* 0x00006b00ff0677ac */ /* 0x000e220008000a00 */
[----:B------:R-:W-:Y:S02]  /*0120*/  IABS R8, R7 ;  /* 0x0000000700087213 */ /* 0x000fe40000000000 */
[----:B------:R-:W1:Y:S01]  /*0130*/  I2F.RP R0, R11 ;  /* 0x0000000b00007306 */ /* 0x000e620000209400 */
[----:B------:R-:W-:Y:S02]  /*0140*/  ISETP.GE.AND P2, PT, R7, RZ, PT ;  /* 0x000000ff0700720c */ /* 0x000fe40003f46270 */
[----:B------:R-:W-:-:S05]  /*0150*/  MOV R13, RZ ;  /* 0x000000ff000d7202 */ /* 0x000fca0000000f00 */
[----:B-1----:R-:W1:Y:S02]  /*0160*/  MUFU.RCP R0, R0 ;  /* 0x0000000000007308 */ /* 0x002e640000001000 */
[----:B-1----:R-:W-:-:S06]  /*0170*/  IADD3 R4, PT, PT, R0, 0xffffffe, RZ ;  /* 0x0ffffffe00047810 */ /* 0x002fcc0007ffe0ff */
[----:B------:R1:W2:Y:S02]  /*0180*/  F2I.FTZ.U32.TRUNC.NTZ R5, R4 ;  /* 0x0000000400057305 */ /* 0x0002a4000021f000 */
[----:B-1----:R-:W-:Y:S01]  /*0190*/  HFMA2 R4, -RZ, RZ, 0, 0 ;  /* 0x00000000ff047431 */ /* 0x002fe200000001ff */
[----:B--2---:R-:W-:-:S05]  /*01a0*/  IADD3 R2, PT, PT, RZ, -R5, RZ ;  /* 0x80000005ff027210 */ /* 0x004fca0007ffe0ff */
[----:B------:R-:W-:Y:S02]  /*01b0*/  IMAD R9, R2, R11, RZ ;  /* 0x0000000b02097224 */ /* 0x000fe400078e02ff */
[----:B------:R-:W1:Y:S02]  /*01c0*/  LDC.64 R2, c[0x0][0x390] ;  /* 0x0000e400ff027b82 */ /* 0x000e640000000a00 */
[----:B------:R-:W-:-:S06]  /*01d0*/  IMAD.HI.U32 R5, R5, R9, R4 ;  /* 0x0000000905057227 */ /* 0x000fcc00078e0004 */
[----:B------:R-:W-:-:S05]  /*01e0*/  IMAD.HI.U32 R5, R5, R8, RZ ;  /* 0x0000000805057227 */ /* 0x000fca00078e00ff */
[----:B------:R-:W-:-:S05]  /*01f0*/  IADD3 R0, PT, PT, -R5, RZ, RZ ;  /* 0x000000ff05007210 */ /* 0x000fca0007ffe1ff */
[C---:B------:R-:W-:Y:S02]  /*0200*/  IMAD R0, R11.reuse, R0, R8 ;  /* 0x000000000b007224 */ /* 0x040fe400078e0208 */
[----:B------:R-:W2:Y:S03]  /*0210*/  LDC R8, c[0x0][0x3a4] ;  /* 0x0000e900ff087b82 */ /* 0x000ea60000000800 */
[----:B------:R-:W-:Y:S01]  /*0220*/  ISETP.GT.U32.AND P0, PT, R11, R0, PT ;  /* 0x000000000b00720c */ /* 0x000fe20003f04070 */
[----:B-1----:R-:W-:-:S05]  /*0230*/  IMAD.WIDE R2, R7, 0x4, R2 ;  /* 0x0000000407027825 */ /* 0x002fca00078e0202 */
[----:B0-----:R0:W-:Y:S07]  /*0240*/  STG.E desc[UR6][R2.64], RZ ;  /* 0x000000ff02007986 */ /* 0x0011ee000c101906 */
[----:B------:R-:W-:-:S04]  /*0250*/  @!P0 IADD3 R0, PT, PT, R0, -R11, RZ ;  /* 0x8000000b00008210 */ /* 0x000fc80007ffe0ff */
[-C--:B------:R-:W-:Y:S02]  /*0260*/  ISETP.GT.U32.AND P1, PT, R11, R0.reuse, PT ;  /* 0x000000000b00720c */ /* 0x080fe40003f24070 */
[----:B------:R-:W-:Y:S02]  /*0270*/  IADD3 R9, PT, PT, R0, -R11, RZ ;  /* 0x8000000b00097210 */ /* 0x000fe40007ffe0ff */
[----:B--2---:R-:W-:Y:S02]  /*0280*/  ISETP.GE.AND P3, PT, R8, 0x1, PT ;  /* 0x000000010800780c */ /* 0x004fe40003f66270 */
[----:B------:R-:W-:-:S04]  /*0290*/  SEL R9, R9, R0, !P1 ;  /* 0x0000000009097207 */ /* 0x000fc80004800000 */
[----:B------:R-:W-:-:S07]  /*02a0*/  @!P2 IADD3 R9, PT, PT, -R9, RZ, RZ ;  /* 0x000000ff0909a210 */ /* 0x000fce0007ffe1ff */
[----:B0-----:R-:W-:Y:S05]  /*02b0*/  @!P3 BRA `(.L_x_57) ;  /* 0x00000008001cb947 */ /* 0x001fea0003800000 */
[----:B------:R-:W-:Y:S01]  /*02c0*/  ISETP.GE.U32.AND P1, PT, R0, R11, PT ;  /* 0x0000000b0000720c */ /* 0x000fe20003f26070 */
[----:B------:R-:W-:Y:S01]  /*02d0*/  IMAD.MOV.U32 R13, RZ, RZ, RZ ;  /* 0x000000ffff0d7224 */ /* 0x000fe200078e00ff */
[-C--:B------:R-:W-:Y:S02]  /*02e0*/  LOP3.LUT R7, R7, R6.reuse, RZ, 0x3c, !PT ;  /* 0x0000000607077212 */ /* 0x080fe400078e3cff */
[----:B------:R-:W-:Y:S02]  /*02f0*/  @!P0 IADD3 R5, PT, PT, R5, 0x1, RZ ;  /* 0x0000000105058810 */ /* 0x000fe40007ffe0ff */
[----:B------:R-:W-:Y:S02]  /*0300*/  ISETP.GE.AND P2, PT, R7, RZ, PT ;  /* 0x000000ff0700720c */ /* 0x000fe40003f46270 */
[----:B------:R-:W-:Y:S02]  /*0310*/  ISETP.NE.AND P0, PT, R6, RZ, PT ;  /* 0x000000ff0600720c */ /* 0x000fe40003f05270 */
[----:B------:R-:W-:-:S02]  /*0320*/  LOP3.LUT R0, RZ, R6, RZ, 0x33, !PT ;  /* 0x00000006ff007212 */ /* 0x000fc400078e33ff */
[C---:B------:R-:W-:Y:S02]  /*0330*/  LOP3.LUT R20, R8.reuse, 0x7, RZ, 0xc0, !PT ;  /* 0x0000000708147812 */ /* 0x040fe400078ec0ff */
[----:B------:R-:W-:Y:S02]  /*0340*/  @P1 IADD3 R5, PT, PT, R5, 0x1, RZ ;  /* 0x0000000105051810 */ /* 0x000fe40007ffe0ff */
[----:B------:R-:W-:Y:S02]  /*0350*/  ISETP.GE.U32.AND P1, PT, R8, 0x8, PT ;  /* 0x000000080800780c */ /* 0x000fe40003f26070 */
[----:B------:R-:W-:Y:S02]  /*0360*/  SEL R7, R0, R9, !P0 ;  /* 0x0000000900077207 */ /* 0x000fe40004000000 */
[----:B------:R-:W-:Y:S02]  /*0370*/  @!P2 IADD3 R5, PT, PT, -R5, RZ, RZ ;  /* 0x000000ff0505a210 */ /* 0x000fe40007ffe1ff */
[----:B------:R-:W-:-:S02]  /*0380*/  ISETP.NE.AND P2, PT, R20, RZ, PT ;  /* 0x000000ff1400720c */ /* 0x000fc40003f45270 */
[----:B------:R-:W-:Y:S02]  /*0390*/  SEL R5, R0, R5, !P0 ;  /* 0x0000000500057207 */ /* 0x000fe40004000000 */
[----:B------:R-:W-:-:S03]  /*03a0*/  MOV R0, RZ ;  /* 0x000000ff00007202 */ /* 0x000fc60000000f00 */
[----:B------:R-:W-:Y:S01]  /*03b0*/  IMAD R9, R5, R8, RZ ;  /* 0x0000000805097224 */ /* 0x000fe200078e02ff */
[----:B------:R-:W-:Y:S06]  /*03c0*/  @!P1 BRA `(.L_x_58) ;  /* 0x0000000000e49947 */ /* 0x000fec0003800000 */
[----:B------:R-:W0:Y:S01]  /*03d0*/  LDCU.64 UR4, c[0x0][0x380] ;  /* 0x00007000ff0477ac */ /* 0x000e220008000a00 */
[----:B------:R-:W-:Y:S01]  /*03e0*/  LOP3.LUT R0, R8, 0x7ffffff8, RZ, 0xc0, !PT ;  /* 0x7ffffff808007812 */ /* 0x000fe200078ec0ff */
[----:B------:R-:W-:Y:S01]  /*03f0*/  HFMA2 R13, -RZ, RZ, 0, 0 ;  /* 0x00000000ff0d7431 */ /* 0x000fe200000001ff */
[----:B------:R-:W-:Y:S02]  /*0400*/  MOV R12, R9 ;  /* 0x00000009000c7202 */ /* 0x000fe40000000f00 */
[----:B------:R-:W-:Y:S02]  /*0410*/  MOV R11, R7 ;  /* 0x00000007000b7202 */ /* 0x000fe40000000f00 */
[----:B------:R-:W-:Y:S01]  /*0420*/  IADD3 R10, PT, PT, -R0, RZ, RZ ;  /* 0x000000ff000a7210 */ /* 0x000fe20007ffe1ff */
[----:B0-----:R-:W-:-:S04]  /*0430*/  UIADD3 UR4, UP0, UPT, UR4, 0x10, URZ ;  /* 0x0000001004047890 */ /* 0x001fc8000ff1e0ff */
[----:B------:R-:W-:-:S12]  /*0440*/  UIADD3.X UR5, UPT, UPT, URZ, UR5, URZ, UP0, !UPT ;  /* 0x00000005ff057290 */ /* 0x000fd800087fe4ff */
.L_x_59:
[----:B------:R-:W0:Y:S01]  /*0450*/  LDC.64 R14, c[0x0][0x388] ;  /* 0x0000e200ff0e7b82 */ /* 0x000e220000000a00 */
[----:B------:R-:W-:Y:S02]  /*0460*/  MOV R4, UR4 ;  /* 0x0000000400047c02 */ /* 0x000fe40008000f00 */
[----:B------:R-:W-:-:S03]  /*0470*/  MOV R5, UR5 ;  /* 0x0000000500057c02 */ /* 0x000fc60008000f00 */
[----:B------:R-:W-:-:S05]  /*0480*/  IMAD.WIDE R4, R12, 0x4, R4 ;  /* 0x000000040c047825 */ /* 0x000fca00078e0204 */
[----:B------:R-:W2:Y:S01]  /*0490*/  LDG.E R16, desc[UR6][R4.64+-0x10] ;  /* 0xfffff00604107981 */ /* 0x000ea2000c1e1900 */
[----:B0-----:R-:W-:-:S05]  /*04a0*/  IMAD.WIDE R14, R11, 0x4, R14 ;  /* 0x000000040b0e7825 */ /* 0x001fca00078e020e */
[----:B------:R-:W2:Y:S02]  /*04b0*/  LDG.E R17, desc[UR6][R14.64] ;  /* 0x000000060e117981 */ /* 0x000ea4000c1e1900 */
[----:B-12---:R-:W-:Y:S01]  /*04c0*/  FFMA R13, R16, R17, R13 ;  /* 0x00000011100d7223 */ /* 0x006fe2000000000d */
[----:B------:R-:W-:-:S04]  /*04d0*/  IMAD.WIDE R16, R6, 0x4, R14 ;  /* 0x0000000406107825 */ /* 0x000fc800078e020e */
[----:B------:R0:W-:Y:S04]  /*04e0*/  STG.E desc[UR6][R2.64], R13 ;  /* 0x0000000d02007986 */ /* 0x0001e8000c101906 */
[----:B------:R-:W2:Y:S04]  /*04f0*/  LDG.E R18, desc[UR6][R4.64+-0xc] ;  /* 0xfffff40604127981 */ /* 0x000ea8000c1e1900 */
[----:B------:R-:W2:Y:S02]  /*0500*/  LDG.E R19, desc[UR6][R16.64] ;  /* 0x0000000610137981 */ /* 0x000ea4000c1e1900 */
[----:B--2---:R-:W-:Y:S01]  /*0510*/  FFMA R21, R18, R19, R13 ;  /* 0x0000001312157223 */ /* 0x004fe2000000000d */
[----:B------:R-:W-:-:S04]  /*0520*/  IMAD.WIDE R18, R6, 0x4, R16 ;  /* 0x0000000406127825 */ /* 0x000fc800078e0210 */
[----:B------:R1:W-:Y:S04]  /*0530*/  STG.E desc[UR6][R2.64], R21 ;  /* 0x0000001502007986 */ /* 0x0003e8000c101906 */
[----:B------:R-:W2:Y:S04]  /*0540*/  LDG.E R22, desc[UR6][R4.64+-0x8] ;  /* 0xfffff80604167981 */ /* 0x000ea8000c1e1900 */
[----:B------:R-:W2:Y:S02]  /*0550*/  LDG.E R14, desc[UR6][R18.64] ;  /* 0x00000006120e7981 */ /* 0x000ea4000c1e1900 */
[----:B--2---:R-:W-:Y:S01]  /*0560*/  FFMA R23, R22, R14, R21 ;  /* 0x0000000e16177223 */ /* 0x004fe20000000015 */
[----:B------:R-:W-:-:S04]  /*0570*/  IMAD.WIDE R14, R6, 0x4, R18 ;  /* 0x00000004060e7825 */ /* 0x000fc800078e0212 */
[----:B------:R2:W-:Y:S04]  /*0580*/  STG.E desc[UR6][R2.64], R23 ;  /* 0x0000001702007986 */ /* 0x0005e8000c101906 */
[----:B------:R-:W3:Y:S04]  /*0590*/  LDG.E R22, desc[UR6][R4.64+-0x4] ;  /* 0xfffffc0604167981 */ /* 0x000ee8000c1e1900 */
[----:B0-----:R-:W3:Y:S01]  /*05a0*/  LDG.E R13, desc[UR6][R14.64] ;  /* 0x000000060e0d7981 */ /* 0x001ee2000c1e1900 */
[----:B------:R-:W-:-:S04]  /*05b0*/  IMAD.WIDE R16, R6, 0x4, R14 ;  /* 0x0000000406107825 */ /* 0x000fc800078e020e */
[----:B---3--:R-:W-:-:S05]  /*05c0*/  FFMA R13, R22, R13, R23 ;  /* 0x0000000d160d7223 */ /* 0x008fca0000000017 */
[----:B------:R0:W-:Y:S04]  /*05d0*/  STG.E desc[UR6][R2.64], R13 ;  /* 0x0000000d02007986 */ /* 0x0001e8000c101906 */
[----:B------:R-:W3:Y:S04]  /*05e0*/  LDG.E R22, desc[UR6][R4.64] ;  /* 0x0000000604167981 */ /* 0x000ee8000c1e1900 */
[----:B-1----:R-:W3:Y:S01]  /*05f0*/  LDG.E R21, desc[UR6][R16.64] ;  /* 0x0000000610157981 */ /* 0x002ee2000c1e1900 */
[----:B------:R-:W-:-:S04]  /*0600*/  IMAD.WIDE R18, R6, 0x4, R16 ;  /* 0x0000000406127825 */ /* 0x000fc800078e0210 */
[----:B---3--:R-:W-:-:S05]  /*0610*/  FFMA R21, R22, R21, R13 ;  /* 0x0000001516157223 */ /* 0x008fca000000000d */
[----:B------:R1:W-:Y:S04]  /*0620*/  STG.E desc[UR6][R2.64], R21 ;  /* 0x0000001502007986 */ /* 0x0003e8000c101906 */
[----:B------:R-:W3:Y:S04]  /*0630*/  LDG.E R22, desc[UR6][R4.64+0x4] ;  /* 0x0000040604167981 */ /* 0x000ee8000c1e1900 */
[----:B--2---:R-:W3:Y:S01]  /*0640*/  LDG.E R23, desc[UR6][R18.64] ;  /* 0x0000000612177981 */ /* 0x004ee2000c1e1900 */
[----:B------:R-:W-:-:S04]  /*0650*/  IMAD.WIDE R14, R6, 0x4, R18 ;  /* 0x00000004060e7825 */ /* 0x000fc800078e0212 */
[----:B---3--:R-:W-:-:S05]  /*0660*/  FFMA R23, R22, R23, R21 ;  /* 0x0000001716177223 */ /* 0x008fca0000000015 */
[----:B------:R1:W-:Y:S04]  /*0670*/  STG.E desc[UR6][R2.64], R23 ;  /* 0x0000001702007986 */ /* 0x0003e8000c101906 */
[----:B------:R-:W2:Y:S04]  /*0680*/  LDG.E R22, desc[UR6][R4.64+0x8] ;  /* 0x0000080604167981 */ /* 0x000ea8000c1e1900 */
[----:B0-----:R-:W2:Y:S01]  /*0690*/  LDG.E R13, desc[UR6][R14.64] ;  /* 0x000000060e0d7981 */ /* 0x001ea2000c1e1900 */
[----:B------:R-:W-:-:S04]  /*06a0*/  IMAD.WIDE R16, R6, 0x4, R14 ;  /* 0x0000000406107825 */ /* 0x000fc800078e020e */
[----:B------:R-:W-:Y:S02]  /*06b0*/  VIADD R10, R10, 0x8 ;  /* 0x000000080a0a7836 */ /* 0x000fe40000000000 */
[----:B--2---:R-:W-:-:S05]  /*06c0*/  FFMA R25, R22, R13, R23 ;  /* 0x0000000d16197223 */ /* 0x004fca0000000017 */
[----:B------:R1:W-:Y:S04]  /*06d0*/  STG.E desc[UR6][R2.64], R25 ;  /* 0x0000001902007986 */ /* 0x0003e8000c101906 */
[----:B------:R-:W2:Y:S04]  /*06e0*/  LDG.E R22, desc[UR6][R4.64+0xc] ;  /* 0x00000c0604167981 */ /* 0x000ea8000c1e1900 */
[----:B------:R-:W2:Y:S01]  /*06f0*/  LDG.E R16, desc[UR6][R16.64] ;  /* 0x0000000610107981 */ /* 0x000ea2000c1e1900 */
[----:B------:R-:W-:Y:S02]  /*0700*/  ISETP.NE.AND P0, PT, R10, RZ, PT ;  /* 0x000000ff0a00720c */ /* 0x000fe40003f05270 */
[----:B------:R-:W-:-:S02]  /*0710*/  LEA R11, R6, R11, 0x3 ;  /* 0x0000000b060b7211 */ /* 0x000fc400078e18ff */
[----:B------:R-:W-:Y:S01]  /*0720*/  IADD3 R12, PT, PT, R12, 0x8, RZ ;  /* 0x000000080c0c7810 */ /* 0x000fe20007ffe0ff */
[----:B--2---:R-:W-:-:S05]  /*0730*/  FFMA R13, R22, R16, R25 ;  /* 0x00000010160d7223 */ /* 0x004fca0000000019 */
[----:B------:R1:W-:Y:S03]  /*0740*/  STG.E desc[UR6][R2.64], R13 ;  /* 0x0000000d02007986 */ /* 0x0003e6000c101906 */
[----:B------:R-:W-:Y:S05]  /*0750*/  @P0 BRA `(.L_x_59) ;  /* 0xfffffffc003c0947 */ /* 0x000fea000383ffff */
.L_x_58:
[----:B------:R-:W-:Y:S05]  /*0760*/  @!P2 BRA `(.L_x_57) ;  /* 0x0000000000f0a947 */ /* 0x000fea0003800000 */
[----:B------:R-:W-:Y:S02]  /*0770*/  ISETP.GE.U32.AND P0, PT, R20, 0x4, PT ;  /* 0x000000041400780c */ /* 0x000fe40003f06070 */
[----:B------:R-:W-:-:S04]  /*0780*/  LOP3.LUT R16, R8, 0x3, RZ, 0xc0, !PT ;  /* 0x0000000308107812 */ /* 0x000fc800078ec0ff */
[----:B------:R-:W-:-:S07]  /*0790*/  ISETP.NE.AND P1, PT, R16, RZ, PT ;  /* 0x000000ff1000720c */ /* 0x000fce0003f25270 */
[----:B------:R-:W-:Y:S06]  /*07a0*/  @!P0 BRA `(.L_x_60) ;  /* 0x0000000000688947 */ /* 0x000fec0003800000 */
[----:B------:R-:W0:Y:S01]  /*07b0*/  LDC.64 R4, c[0x0][0x380] ;  /* 0x0000e000ff047b82 */ /* 0x000e220000000a00 */
[----:B------:R-:W-:Y:S01]  /*07c0*/  IADD3 R15, PT, PT, R9, R0, RZ ;  /* 0x00000000090f7210 */ /* 0x000fe20007ffe0ff */
[----:B------:R-:W-:-:S06]  /*07d0*/  IMAD R17, R0, R6, R7 ;  /* 0x0000000600117224 */ /* 0x000fcc00078e0207 */
[----:B------:R-:W2:Y:S01]  /*07e0*/  LDC.64 R10, c[0x0][0x388] ;  /* 0x0000e200ff0a7b82 */ /* 0x000ea20000000a00 */
[----:B0-----:R-:W-:-:S05]  /*07f0*/  IMAD.WIDE R4, R15, 0x4, R4 ;  /* 0x000000040f047825 */ /* 0x001fca00078e0204 */
[----:B------:R-:W3:Y:S01]  /*0800*/  LDG.E R12, desc[UR6][R4.64] ;  /* 0x00000006040c7981 */ /* 0x000ee2000c1e1900 */
[----:B--2---:R-:W-:-:S05]  /*0810*/  IMAD.WIDE R10, R17, 0x4, R10 ;  /* 0x00000004110a7825 */ /* 0x004fca00078e020a */
[----:B------:R-:W3:Y:S02]  /*0820*/  LDG.E R14, desc[UR6][R10.64] ;  /* 0x000000060a0e7981 */ /* 0x000ee4000c1e1900 */
[----:B---3--:R-:W-:Y:S01]  /*0830*/  FFMA R17, R12, R14, R13 ;  /* 0x0000000e0c117223 */ /* 0x008fe2000000000d */
[----:B-1----:R-:W-:-:S04]  /*0840*/  IMAD.WIDE R12, R6, 0x4, R10 ;  /* 0x00000004060c7825 */ /* 0x002fc800078e020a */
[----:B------:R0:W-:Y:S04]  /*0850*/  STG.E desc[UR6][R2.64], R17 ;  /* 0x0000001102007986 */ /* 0x0001e8000c101906 */
[----:B------:R-:W2:Y:S04]  /*0860*/  LDG.E R14, desc[UR6][R4.64+0x4] ;  /* 0x00000406040e7981 */ /* 0x000ea8000c1e1900 */
[----:B------:R-:W2:Y:S02]  /*0870*/  LDG.E R15, desc[UR6][R12.64] ;  /* 0x000000060c0f7981 */ /* 0x000ea4000c1e1900 */
[----:B--2---:R-:W-:Y:S01]  /*0880*/  FFMA R19, R14, R15, R17 ;  /* 0x0000000f0e137223 */ /* 0x004fe20000000011 */
[----:B------:R-:W-:-:S04]  /*0890*/  IMAD.WIDE R14, R6, 0x4, R12 ;  /* 0x00000004060e7825 */ /* 0x000fc800078e020c */
[----:B------:R0:W-:Y:S04]  /*08a0*/  STG.E desc[UR6][R2.64], R19 ;  /* 0x0000001302007986 */ /* 0x0001e8000c101906 */
[----:B------:R-:W2:Y:S04]  /*08b0*/  LDG.E R18, desc[UR6][R4.64+0x8] ;  /* 0x0000080604127981 */ /* 0x000ea8000c1e1900 */
[----:B------:R-:W2:Y:S01]  /*08c0*/  LDG.E R20, desc[UR6][R14.64] ;  /* 0x000000060e147981 */ /* 0x000ea2000c1e1900 */
[----:B------:R-:W-:-:S04]  /*08d0*/  IMAD.WIDE R10, R6, 0x4, R14 ;  /* 0x00000004060a7825 */ /* 0x000fc800078e020e */
[----:B--2---:R-:W-:-:S05]  /*08e0*/  FFMA R21, R18, R20, R19 ;  /* 0x0000001412157223 */ /* 0x004fca0000000013 */
[----:B------:R0:W-:Y:S04]  /*08f0*/  STG.E desc[UR6][R2.64], R21 ;  /* 0x0000001502007986 */ /* 0x0001e8000c101906 */
[----:B------:R-:W2:Y:S04]  /*0900*/  LDG.E R18, desc[UR6][R4.64+0xc] ;  /* 0x00000c0604127981 */ /* 0x000ea8000c1e1900 */
[----:B------:R-:W2:Y:S01]  /*0910*/  LDG.E R10, desc[UR6][R10.64] ;  /* 0x000000060a0a7981 */ /* 0x000ea2000c1e1900 */
[----:B------:R-:W-:Y:S01]  /*0920*/  IADD3 R0, PT, PT, R0, 0x4, RZ ;  /* 0x0000000400007810 */ /* 0x000fe20007ffe0ff */
[----:B--2---:R-:W-:-:S05]  /*0930*/  FFMA R13, R18, R10, R21 ;  /* 0x0000000a120d7223 */ /* 0x004fca0000000015 */
[----:B------:R0:W-:Y:S02]  /*0940*/  STG.E desc[UR6][R2.64], R13 ;  /* 0x0000000d02007986 */ /* 0x0001e4000c101906 */
.L_x_60:
[----:B------:R-:W-:Y:S05]  /*0950*/  @!P1 BRA `(.L_x_57) ;  /* 0x0000000000749947 */ /* 0x000fea0003800000 */
[----:B------:R-:W2:Y:S01]  /*0960*/  LDC.64 R14, c[0x0][0x380] ;  /* 0x0000e000ff0e7b82 */ /* 0x000ea20000000a00 */
[----:B------:R-:W-:-:S07]  /*0970*/  ISETP.NE.AND P0, PT, R16, 0x1, PT ;  /* 0x000000011000780c */ /* 0x000fce0003f05270 */
[----:B------:R-:W3:Y:S06]  /*0980*/  LDC.64 R4, c[0x0][0x388] ;  /* 0x0000e200ff047b82 */ /* 0x000eec0000000a00 */
[----:B------:R-:W-:Y:S01]  /*0990*/  @P0 IADD3 R11, PT, PT, R9, R0, RZ ;  /* 0x00000000090b0210 */ /* 0x000fe20007ffe0ff */
[----:B0-----:R-:W-:-:S04]  /*09a0*/  @P0 IMAD R17, R0, R6, R7 ;  /* 0x0000000600110224 */ /* 0x001fc800078e0207 */
[----:B--2---:R-:W-:Y:S02]  /*09b0*/  @P0 IMAD.WIDE R14, R11, 0x4, R14 ;  /* 0x000000040b0e0825 */ /* 0x004fe400078e020e */
[----:B------:R-:W0:Y:S02]  /*09c0*/  LDC.64 R10, c[0x0][0x380] ;  /* 0x0000e000ff0a7b82 */ /* 0x000e240000000a00 */
[----:B---3--:R-:W-:Y:S02]  /*09d0*/  @P0 IMAD.WIDE R16, R17, 0x4, R4 ;  /* 0x0000000411100825 */ /* 0x008fe400078e0204 */
[----:B------:R-:W1:Y:S04]  /*09e0*/  @P0 LDG.E R4, desc[UR6][R14.64] ;  /* 0x000000060e040981 */ /* 0x000e68000c1e1900 */
[----:B------:R-:W1:Y:S01]  /*09f0*/  @P0 LDG.E R5, desc[UR6][R16.64] ;  /* 0x0000000610050981 */ /* 0x000e62000c1e1900 */
[----:B------:R-:W-:Y:S01]  /*0a00*/  @P0 IMAD.WIDE R18, R6, 0x4, R16 ;  /* 0x0000000406120825 */ /* 0x000fe200078e0210 */
[----:B------:R-:W-:-:S04]  /*0a10*/  LOP3.LUT R8, R8, 0x1, RZ, 0xc0, !PT ;  /* 0x0000000108087812 */ /* 0x000fc800078ec0ff */
[----:B------:R-:W-:Y:S01]  /*0a20*/  ISETP.NE.U32.AND P1, PT, R8, 0x1, PT ;  /* 0x000000010800780c */ /* 0x000fe20003f25070 */
[----:B-1----:R-:W-:Y:S02]  /*0a30*/  @P0 FFMA R21, R4, R5, R13 ;  /* 0x0000000504150223 */ /* 0x002fe4000000000d */
[----:B------:R-:W1:Y:S03]  /*0a40*/  LDC.64 R4, c[0x0][0x388] ;  /* 0x0000e200ff047b82 */ /* 0x000e660000000a00 */
[----:B------:R-:W-:Y:S04]  /*0a50*/  @P0 STG.E desc[UR6][R2.64], R21 ;  /* 0x0000001502000986 */ /* 0x000fe8000c101906 */
[----:B------:R-:W2:Y:S04]  /*0a60*/  @P0 LDG.E R12, desc[UR6][R14.64+0x4] ;  /* 0x000004060e0c0981 */ /* 0x000ea8000c1e1900 */
[----:B------:R-:W2:Y:S01]  /*0a70*/  @P0 LDG.E R18, desc[UR6][R18.64] ;  /* 0x0000000612120981 */ /* 0x000ea2000c1e1900 */
[----:B------:R-:W-:-:S04]  /*0a80*/  @P0 IADD3 R0, PT, PT, R0, 0x2, RZ ;  /* 0x0000000200000810 */ /* 0x000fc80007ffe0ff */
[----:B------:R-:W-:Y:S01]  /*0a90*/  @!P1 IADD3 R9, PT, PT, R9, R0, RZ ;  /* 0x0000000009099210 */ /* 0x000fe20007ffe0ff */
[----:B------:R-:W-:-:S04]  /*0aa0*/  @!P1 IMAD R7, R0, R6, R7 ;  /* 0x0000000600079224 */ /* 0x000fc800078e0207 */
[----:B0-----:R-:W-:-:S04]  /*0ab0*/  @!P1 IMAD.WIDE R10, R9, 0x4, R10 ;  /* 0x00000004090a9825 */ /* 0x001fc800078e020a */
[----:B-1----:R-:W-:-:S04]  /*0ac0*/  @!P1 IMAD.WIDE R4, R7, 0x4, R4 ;  /* 0x0000000407049825 */ /* 0x002fc800078e0204 */
[----:B--2---:R-:W-:-:S05]  /*0ad0*/  @P0 FFMA R13, R12, R18, R21 ;  /* 0x000000120c0d0223 */ /* 0x004fca0000000015 */
[----:B------:R0:W-:Y:S04]  /*0ae0*/  @P0 STG.E desc[UR6][R2.64], R13 ;  /* 0x0000000d02000986 */ /* 0x0001e8000c101906 */
[----:B------:R-:W0:Y:S04]  /*0af0*/  @!P1 LDG.E R10, desc[UR6][R10.64] ;  /* 0x000000060a0a9981 */ /* 0x000e28000c1e1900 */
[----:B------:R-:W0:Y:S02]  /*0b00*/  @!P1 LDG.E R4, desc[UR6][R4.64] ;  /* 0x0000000604049981 */ /* 0x000e24000c1e1900 */
[----:B0-----:R-:W-:-:S05]  /*0b10*/  @!P1 FFMA R13, R10, R4, R13 ;  /* 0x000000040a0d9223 */ /* 0x001fca000000000d */
[----:B------:R2:W-:Y:S02]  /*0b20*/  @!P1 STG.E desc[UR6][R2.64], R13 ;  /* 0x0000000d02009986 */ /* 0x0005e4000c101906 */
.L_x_57:
[----:B------:R-:W3:Y:S02]  /*0b30*/  LDC.64 R4, c[0x0][0x398] ;  /* 0x0000e600ff047b82 */ /* 0x000ee40000000a00 */
[----:B---3--:R-:W0:Y:S02]  /*0b40*/  LDG.E R4, desc[UR6][R4.64] ;  /* 0x0000000604047981 */ /* 0x008e24000c1e1900 */
[----:B012---:R-:W-:-:S05]  /*0b50*/  FADD R13, R4, R13 ;  /* 0x0000000d040d7221 */ /* 0x007fca0000000000 */
[----:B------:R-:W-:Y:S01]  /*0b60*/  STG.E desc[UR6][R2.64], R13 ;  /* 0x0000000d02007986 */ /* 0x000fe2000c101906 */
[----:B------:R-:W-:Y:S05]  /*0b70*/  EXIT ;  /* 0x000000000000794d */ /* 0x000fea0003800000 */
.L_x_61:
        /* <DEDUP_REMOVED lines=16> */
.L_x_75:


//--------------------- .nv.global.init           --------------------------
	.section	.nv.global.init,"aw",@progbits
	.align	4
.nv.global.init:
	.type		mrg32k3aM1SubSeq,@object
	.size		mrg32k3aM1SubSeq,(mrg32k3aM2SubSeq - mrg32k3aM1SubSeq)
mrg32k3aM1SubSeq:
        /*0000*/ 	.byte	0x0b, 0xcc, 0xee, 0x04, 0x73, 0x29, 0x8b, 0x6f, 0xf6, 0x53, 0x03, 0xf6, 0x23, 0xf6, 0xea, 0xda
        /* <DEDUP_REMOVED lines=125> */
	.type		mrg32k3aM2SubSeq,@object
	.size		mrg32k3aM2SubSeq,(mrg32k3aM1 - mrg32k3aM2SubSeq)
mrg32k3aM2SubSeq:
        /* <DEDUP_REMOVED lines=126> */
	.type		mrg32k3aM1,@object
	.size		mrg32k3aM1,(mrg32k3aM1Seq - mrg32k3aM1)
mrg32k3aM1:
        /* <DEDUP_REMOVED lines=144> */
	.type		mrg32k3aM1Seq,@object
	.size		mrg32k3aM1Seq,(mrg32k3aM2 - mrg32k3aM1Seq)
mrg32k3aM1Seq:
        /* <DEDUP_REMOVED lines=144> */
	.type		mrg32k3aM2,@object
	.size		mrg32k3aM2,(mrg32k3aM2Seq - mrg32k3aM2)
mrg32k3aM2:
        /* <DEDUP_REMOVED lines=144> */
	.type		mrg32k3aM2Seq,@object
	.size		mrg32k3aM2Seq,(precalc_xorwow_matrix - mrg32k3aM2Seq)
mrg32k3aM2Seq:
        /* <DEDUP_REMOVED lines=144> */
	.type		precalc_xorwow_matrix,@object
	.size		precalc_xorwow_matrix,(precalc_xorwow_offset_matrix - precalc_xorwow_matrix)
precalc_xorwow_matrix:
        /* <DEDUP_REMOVED lines=6400> */
	.type		precalc_xorwow_offset_matrix,@object
	.size		precalc_xorwow_offset_matrix,(.L_1 - precalc_xorwow_offset_matrix)
precalc_xorwow_offset_matrix:
        /* <DEDUP_REMOVED lines=6400> */
.L_1:


//--------------------- .nv.shared.reserved.0     --------------------------
	.section	.nv.shared.reserved.0,"aw",@nobits
	.weak		__nv_reservedSMEM_offset_0_alias
	.size		__nv_reservedSMEM_offset_0_alias, 0, 64
	.other		__nv_reservedSMEM_offset_0_alias,@"STO_CUDA_RESERVED_SHARED STV_DEFAULT"
__nv_reservedSMEM_offset_0_alias:
	.zero		0
	.zero		64


//--------------------- .nv.constant0._Z19weight_b_update_GPUPfS_iif --------------------------
	.section	.nv.constant0._Z19weight_b_update_GPUPfS_iif,"a",@progbits
	.sectionflags	@""
	.align	4
.nv.constant0._Z19weight_b_update_GPUPfS_iif:
	.zero		924


//--------------------- .nv.constant0._Z17weight_update_GPUPfS_ii --------------------------
	.section	.nv.constant0._Z17weight_update_GPUPfS_ii,"a",@progbits
	.sectionflags	@""
	.align	4
.nv.constant0._Z17weight_update_GPUPfS_ii:
	.zero		920


//--------------------- .nv.constant0._Z15initialize_gradPfS_i --------------------------
	.section	.nv.constant0._Z15initialize_gradPfS_i,"a",@progbits
	.sectionflags	@""
	.align	4
.nv.constant0._Z15initialize_gradPfS_i:
	.zero		916


//--------------------- .nv.constant0._Z10grad_b_GPUPfS_S_i --------------------------
	.section	.nv.constant0._Z10grad_b_GPUPfS_S_i,"a",@progbits
	.sectionflags	@""
	.align	4
.nv.constant0._Z10grad_b_GPUPfS_S_i:
	.zero		924


//--------------------- .nv.constant0._Z8grad_GPUPfS_S_S_S_iif --------------------------
	.section	.nv.constant0._Z8grad_GPUPfS_S_S_S_iif,"a",@progbits
	.sectionflags	@""
	.align	4
.nv.constant0._Z8grad_GPUPfS_S_S_S_iif:
	.zero		948


//--------------------- .nv.constant0._Z6dz_GPUPfS_S_S_S_i --------------------------
	.section	.nv.constant0._Z6dz_GPUPfS_S_S_S_i,"a",@progbits
	.sectionflags	@""
	.align	4
.nv.constant0._Z6dz_GPUPfS_S_S_S_i:
	.zero		940


//--------------------- .nv.constant0._Z13initialize_dzPfS_i --------------------------
	.section	.nv.constant0._Z13initialize_dzPfS_i,"a",@progbits
	.sectionflags	@""
	.align	4
.nv.constant0._Z13initialize_dzPfS_i:
	.zero		916


//--------------------- .nv.constant0._Z17sigmoid_minus_GPUPfS_i --------------------------
	.section	.nv.constant0._Z17sigmoid_minus_GPUPfS_i,"a",@progbits
	.sectionflags	@""
	.align	4
.nv.constant0._Z17sigmoid_minus_GPUPfS_i:
	.zero		916


//--------------------- .nv.constant0._Z11sigmoid_GPUPfS_i --------------------------
	.section	.nv.constant0._Z11sigmoid_GPUPfS_i,"a",@progbits
	.sectionflags	@""
	.align	4
.nv.constant0._Z11sigmoid_GPUPfS_i:
	.zero		916


//--------------------- .nv.constant0._Z8Mult_GPUPfS_S_S_iii --------------------------
	.section	.nv.constant0._Z8Mult_GPUPfS_S_S_iii,"a",@progbits
	.sectionflags	@""
	.align	4
.nv.constant0._Z8Mult_GPUPfS_S_S_iii:
	.zero		940


//--------------------- SYMBOLS --------------------------

	.type		.nv.reservedSmem.offset0,@object
	.size		.nv.reservedSmem.offset0,0x4
